	.target	sm_90a

	.elftype	@"ET_EXEC"


//--------------------- .note.nv.tkinfo           --------------------------
	.section	.note.nv.tkinfo,"",@"SHT_NOTE"
	.sectionflags	@"SHF_NOTE_NV_TKINFO"
	.tkinfo
        /*0018*/ 	.word	0x00000002
        /*0030*/ 	.string	""
        /*0030*/ 	.string	"ptxas"
        /*0030*/ 	.string	"Cuda compilation tools, release 13.0, V13.0.88"
        /*0030*/ 	.string	"Build cuda_13.0.r13.0/compiler.36424714_0"
        /*0030*/ 	.string	"-arch sm_90a -m 64 "



//--------------------- .note.nv.cuinfo           --------------------------
	.section	.note.nv.cuinfo,"",@"SHT_NOTE"
	.sectionflags	@"SHF_NOTE_NV_CUINFO"
        /*0018*/ 	.short	0x0002
        /*001a*/ 	.short	0x005a
        /*001c*/ 	.short	0x0082
	.zero		2


//--------------------- .nv.info                  --------------------------
	.section	.nv.info,"",@"SHT_CUDA_INFO"
	.align	4


	//----- nvinfo : EIATTR_REGCOUNT
	.align		4
        /*0000*/ 	.byte	0x04, 0x2f
        /*0002*/ 	.short	(.L_15 - .L_14)
	.align		4
.L_14:
        /*0004*/ 	.word	index@(_ZN7cutlass13device_kernelINS_4gemm6kernel13GemmUniversalIN4cute5tupleIJiiiiEEENS1_10collective13CollectiveMmaINS1_34MainloopSm90TmaGmmaWarpSpecializedILi2ENS5_IJNS4_1CILi2EEENSA_ILi1EEESC_EEENS1_35KernelTmaWarpSpecializedCooperativeEEENS5_IJNSA_ILi128EEENSA_ILi512EEENSA_ILi64EEEEEENS_10bfloat16_tENS5_IJlSC_lEEESK_SL_NS4_8TiledMMAINS4_8MMA_AtomIJNS4_4SM904GMMA28MMA_64x256x16_F32BF16BF16_SSILNSP_5MajorE0ELSR_0ELNSP_7ScaleInE1ELSS_1EEEEEENS4_6LayoutISD_NS5_IJSC_NSA_ILi0EEESW_EEEEENS5_IJNS4_10UnderscoreESZ_SZ_EEEEENS4_13SM90_TMA_LOADENS4_14ComposedLayoutINS4_7SwizzleILi3ELi4ELi3EEENS4_18smem_ptr_flag_bitsILi16EEENSV_INS5_IJNSA_ILi8EEESI_EEENS5_IJSI_SC_EEEEEEEvNS4_8identityENS4_23SM90_TMA_LOAD_MULTICASTES1C_vS1D_EENS_8epilogue10collective6detail29Sm90TmaWarpSpecializedAdapterINS1H_15DefaultEpilogueISK_SL_SL_NS1G_6thread17LinearCombinationISK_Li1EffLNS1L_9ScaleType4KindE0ELNS_15FloatRoundStyleE2ESK_EENS1_15EpilogueDefaultEEEEEvvEEEEvNT_6ParamsE)
        /*0008*/ 	.word	0x000000a8


	//----- nvinfo : EIATTR_FRAME_SIZE
	.align		4
.L_15:
        /*000c*/ 	.byte	0x04, 0x11
        /*000e*/ 	.short	(.L_17 - .L_16)
	.align		4
.L_16:
        /*0010*/ 	.word	index@(_ZN7cutlass13device_kernelINS_4gemm6kernel13GemmUniversalIN4cute5tupleIJiiiiEEENS1_10collective13CollectiveMmaINS1_34MainloopSm90TmaGmmaWarpSpecializedILi2ENS5_IJNS4_1CILi2EEENSA_ILi1EEESC_EEENS1_35KernelTmaWarpSpecializedCooperativeEEENS5_IJNSA_ILi128EEENSA_ILi512EEENSA_ILi64EEEEEENS_10bfloat16_tENS5_IJlSC_lEEESK_SL_NS4_8TiledMMAINS4_8MMA_AtomIJNS4_4SM904GMMA28MMA_64x256x16_F32BF16BF16_SSILNSP_5MajorE0ELSR_0ELNSP_7ScaleInE1ELSS_1EEEEEENS4_6LayoutISD_NS5_IJSC_NSA_ILi0EEESW_EEEEENS5_IJNS4_10UnderscoreESZ_SZ_EEEEENS4_13SM90_TMA_LOADENS4_14ComposedLayoutINS4_7SwizzleILi3ELi4ELi3EEENS4_18smem_ptr_flag_bitsILi16EEENSV_INS5_IJNSA_ILi8EEESI_EEENS5_IJSI_SC_EEEEEEEvNS4_8identityENS4_23SM90_TMA_LOAD_MULTICASTES1C_vS1D_EENS_8epilogue10collective6detail29Sm90TmaWarpSpecializedAdapterINS1H_15DefaultEpilogueISK_SL_SL_NS1G_6thread17LinearCombinationISK_Li1EffLNS1L_9ScaleType4KindE0ELNS_15FloatRoundStyleE2ESK_EENS1_15EpilogueDefaultEEEEEvvEEEEvNT_6ParamsE)
        /*0014*/ 	.word	0x000007a8


	//----- nvinfo : EIATTR_MIN_STACK_SIZE
	.align		4
.L_17:
        /*0018*/ 	.byte	0x04, 0x12
        /*001a*/ 	.short	(.L_19 - .L_18)
	.align		4
.L_18:
        /*001c*/ 	.word	index@(_ZN7cutlass13device_kernelINS_4gemm6kernel13GemmUniversalIN4cute5tupleIJiiiiEEENS1_10collective13CollectiveMmaINS1_34MainloopSm90TmaGmmaWarpSpecializedILi2ENS5_IJNS4_1CILi2EEENSA_ILi1EEESC_EEENS1_35KernelTmaWarpSpecializedCooperativeEEENS5_IJNSA_ILi128EEENSA_ILi512EEENSA_ILi64EEEEEENS_10bfloat16_tENS5_IJlSC_lEEESK_SL_NS4_8TiledMMAINS4_8MMA_AtomIJNS4_4SM904GMMA28MMA_64x256x16_F32BF16BF16_SSILNSP_5MajorE0ELSR_0ELNSP_7ScaleInE1ELSS_1EEEEEENS4_6LayoutISD_NS5_IJSC_NSA_ILi0EEESW_EEEEENS5_IJNS4_10UnderscoreESZ_SZ_EEEEENS4_13SM90_TMA_LOADENS4_14ComposedLayoutINS4_7SwizzleILi3ELi4ELi3EEENS4_18smem_ptr_flag_bitsILi16EEENSV_INS5_IJNSA_ILi8EEESI_EEENS5_IJSI_SC_EEEEEEEvNS4_8identityENS4_23SM90_TMA_LOAD_MULTICASTES1C_vS1D_EENS_8epilogue10collective6detail29Sm90TmaWarpSpecializedAdapterINS1H_15DefaultEpilogueISK_SL_SL_NS1G_6thread17LinearCombinationISK_Li1EffLNS1L_9ScaleType4KindE0ELNS_15FloatRoundStyleE2ESK_EENS1_15EpilogueDefaultEEEEEvvEEEEvNT_6ParamsE)
        /*0020*/ 	.word	0x000007a8
.L_19:


//--------------------- .nv.compat                --------------------------
	.section	.nv.compat,"",@"SHT_CUDA_COMPAT_INFO"
	.align	4
        /*0000*/ 	.byte	0x02, 0x09, 0x01, 0x00, 0x02, 0x02, 0x04, 0x00, 0x02, 0x05, 0x05, 0x00, 0x03, 0x07, 0x01, 0x01
        /*0010*/ 	.byte	0x02, 0x03, 0x01, 0x00, 0x02, 0x06, 0x01, 0x00, 0x04, 0x0b, 0x08, 0x00, 0x00, 0x00, 0x00, 0x00
        /*0020*/ 	.byte	0x00, 0x00, 0x00, 0x00


//--------------------- .nv.info._ZN7cutlass13device_kernelINS_4gemm6kernel13GemmUniversalIN4cute5tupleIJiiiiEEENS1_10collective13CollectiveMmaINS1_34MainloopSm90TmaGmmaWarpSpecializedILi2ENS5_IJNS4_1CILi2EEENSA_ILi1EEESC_EEENS1_35KernelTmaWarpSpecializedCooperativeEEENS5_IJNSA_ILi128EEENSA_ILi512EEENSA_ILi64EEEEEENS_10bfloat16_tENS5_IJlSC_lEEESK_SL_NS4_8TiledMMAINS4_8MMA_AtomIJNS4_4SM904GMMA28MMA_64x256x16_F32BF16BF16_SSILNSP_5MajorE0ELSR_0ELNSP_7ScaleInE1ELSS_1EEEEEENS4_6LayoutISD_NS5_IJSC_NSA_ILi0EEESW_EEEEENS5_IJNS4_10UnderscoreESZ_SZ_EEEEENS4_13SM90_TMA_LOADENS4_14ComposedLayoutINS4_7SwizzleILi3ELi4ELi3EEENS4_18smem_ptr_flag_bitsILi16EEENSV_INS5_IJNSA_ILi8EEESI_EEENS5_IJSI_SC_EEEEEEEvNS4_8identityENS4_23SM90_TMA_LOAD_MULTICASTES1C_vS1D_EENS_8epilogue10collective6detail29Sm90TmaWarpSpecializedAdapterINS1H_15DefaultEpilogueISK_SL_SL_NS1G_6thread17LinearCombinationISK_Li1EffLNS1L_9ScaleType4KindE0ELNS_15FloatRoundStyleE2ESK_EENS1_15EpilogueDefaultEEEEEvvEEEEvNT_6ParamsE --------------------------
	.section	.nv.info._ZN7cutlass13device_kernelINS_4gemm6kernel13GemmUniversalIN4cute5tupleIJiiiiEEENS1_10collective13CollectiveMmaINS1_34MainloopSm90TmaGmmaWarpSpecializedILi2ENS5_IJNS4_1CILi2EEENSA_ILi1EEESC_EEENS1_35KernelTmaWarpSpecializedCooperativeEEENS5_IJNSA_ILi128EEENSA_ILi512EEENSA_ILi64EEEEEENS_10bfloat16_tENS5_IJlSC_lEEESK_SL_NS4_8TiledMMAINS4_8MMA_AtomIJNS4_4SM904GMMA28MMA_64x256x16_F32BF16BF16_SSILNSP_5MajorE0ELSR_0ELNSP_7ScaleInE1ELSS_1EEEEEENS4_6LayoutISD_NS5_IJSC_NSA_ILi0EEESW_EEEEENS5_IJNS4_10UnderscoreESZ_SZ_EEEEENS4_13SM90_TMA_LOADENS4_14ComposedLayoutINS4_7SwizzleILi3ELi4ELi3EEENS4_18smem_ptr_flag_bitsILi16EEENSV_INS5_IJNSA_ILi8EEESI_EEENS5_IJSI_SC_EEEEEEEvNS4_8identityENS4_23SM90_TMA_LOAD_MULTICASTES1C_vS1D_EENS_8epilogue10collective6detail29Sm90TmaWarpSpecializedAdapterINS1H_15DefaultEpilogueISK_SL_SL_NS1G_6thread17LinearCombinationISK_Li1EffLNS1L_9ScaleType4KindE0ELNS_15FloatRoundStyleE2ESK_EENS1_15EpilogueDefaultEEEEEvvEEEEvNT_6ParamsE,"",@"SHT_CUDA_INFO"
	.sectionflags	@""
	.align	4


	//----- nvinfo : EIATTR_CUDA_API_VERSION
	.align		4
        /*0000*/ 	.byte	0x04, 0x37
        /*0002*/ 	.short	(.L_21 - .L_20)
.L_20:
        /*0004*/ 	.word	0x00000082


	//----- nvinfo : EIATTR_KPARAM_INFO
	.align		4
.L_21:
        /*0008*/ 	.byte	0x04, 0x17
        /*000a*/ 	.short	(.L_23 - .L_22)
.L_22:
        /*000c*/ 	.word	0x00000000
        /*0010*/ 	.short	0x0000
        /*0012*/ 	.short	0x0070
        /*0014*/ 	.byte	0x00, 0xf0, 0x01, 0x10


	//----- nvinfo : EIATTR_SPARSE_MMA_MASK
	.align		4
.L_23:
        /*0018*/ 	.byte	0x03, 0x50
        /*001a*/ 	.short	0x0000


	//----- nvinfo : EIATTR_MAXREG_COUNT
	.align		4
        /*001c*/ 	.byte	0x03, 0x1b
        /*001e*/ 	.short	0x00a8


	//----- nvinfo : EIATTR_NUM_BARRIERS
	.align		4
        /*0020*/ 	.byte	0x02, 0x4c
        /*0022*/ 	.byte	0x01
	.zero		1


	//----- nvinfo : EIATTR_EXTERNS
	.align		4
        /*0024*/ 	.byte	0x04, 0x0f
        /*0026*/ 	.short	(.L_25 - .L_24)


	//   ....[0]....
	.align		4
.L_24:
        /*0028*/ 	.word	index@(__assertfail)


	//----- nvinfo : EIATTR_ANNOTATIONS
	.align		4
.L_25:
        /*002c*/ 	.byte	0x04, 0x55
        /*002e*/ 	.short	(.L_27 - .L_26)


	//   ....[0]....
.L_26:
        /*0030*/ 	.word	0x00000001
        /*0034*/ 	.byte	0xb0, 0x08, 0x00, 0x00, 0x01, 0x00, 0x00, 0x00, 0xc0, 0x08, 0x00, 0x00, 0x01, 0x00, 0x00, 0x00
        /* <DEDUP_REMOVED lines=740> */
        /*2e84*/ 	.byte	0x40, 0xac, 0x01, 0x00


	//----- nvinfo : EIATTR_MERCURY_ISA_VERSION
	.align		4
.L_27:
        /*2e88*/ 	.byte	0x03, 0x5f
        /*2e8a*/ 	.short	0x0101


	//----- nvinfo : EIATTR_INT_WARP_WIDE_INSTR_OFFSETS
	.align		4
        /*2e8c*/ 	.byte	0x04, 0x31
        /*2e8e*/ 	.short	(.L_29 - .L_28)


	//   ....[0]....
.L_28:
        /*2e90*/ 	.word	0x00000450


	//   ....[1]....
        /*2e94*/ 	.word	0x00000480


	//   ....[2]....
        /*2e98*/ 	.word	0x00000630


	//   ....[3]....
        /*2e9c*/ 	.word	0x00008e60


	//----- nvinfo : EIATTR_COOP_GROUP_MASK_REGIDS
	.align		4
.L_29:
        /*2ea0*/ 	.byte	0x04, 0x29
        /*2ea2*/ 	.short	(.L_31 - .L_30)


	//   ....[0]....
.L_30:
        /*2ea4*/ 	.word	0xffffffff


	//   ....[1]....
        /*2ea8*/ 	.word	0xffffffff


	//   ....[2]....
        /*2eac*/ 	.word	0xffffffff


	//   ....[3]....
        /*2eb0*/ 	.word	0xffffffff


	//   ....[4]....
        /*2eb4*/ 	.word	0xffffffff


	//   ....[5]....
        /*2eb8*/ 	.word	0xffffffff


	//----- nvinfo : EIATTR_COOP_GROUP_INSTR_OFFSETS
	.align		4
.L_31:
        /*2ebc*/ 	.byte	0x04, 0x28
        /*2ebe*/ 	.short	(.L_33 - .L_32)


	//   ....[0]....
.L_32:
        /*2ec0*/ 	.word	0x00000070


	//   ....[1]....
        /*2ec4*/ 	.word	0x00000080


	//   ....[2]....
        /*2ec8*/ 	.word	0x00000140


	//   ....[3]....
        /*2ecc*/ 	.word	0x000002a0


	//   ....[4]....
        /*2ed0*/ 	.word	0x000007c0


	//   ....[5]....
        /*2ed4*/ 	.word	0x00001250


	//----- nvinfo : EIATTR_REG_RECONFIG
	.align		4
.L_33:
        /*2ed8*/ 	.byte	0x01, 0x54
	.zero		2


	//----- nvinfo : EIATTR_SYSCALL_OFFSETS
	.align		4
        /*2edc*/ 	.byte	0x04, 0x46
        /*2ede*/ 	.short	(.L_35 - .L_34)


	//   ....[0]....
.L_34:
        /*2ee0*/ 	.word	0x00001400


	//----- nvinfo : EIATTR_MBARRIER_INSTR_OFFSETS
	.align		4
.L_35:
        /*2ee4*/ 	.byte	0x04, 0x39
        /*2ee6*/ 	.short	(.L_37 - .L_36)


	//   ....[0]....
.L_36:
        /*2ee8*/ 	.word	0x00000240
        /*2eec*/ 	.word	0x000000ff
        /*2ef0*/ 	.word	0x00000000
        /*2ef4*/ 	.short	0x0100
        /*2ef6*/ 	.byte	0x08
	.zero		1


	//   ....[1]....
        /*2ef8*/ 	.word	0x00000250
        /*2efc*/ 	.word	0x000000ff
        /*2f00*/ 	.word	0x00000010
        /*2f04*/ 	.short	0x0100
        /*2f06*/ 	.byte	0x08
	.zero		1


	//   ....[2]....
        /*2f08*/ 	.word	0x00000260
        /*2f0c*/ 	.word	0x000000ff
        /*2f10*/ 	.word	0x00000008
        /*2f14*/ 	.short	0x0100
        /*2f16*/ 	.byte	0x08
	.zero		1


	//   ....[3]....
        /*2f18*/ 	.word	0x00000270
        /*2f1c*/ 	.word	0x000000ff
        /*2f20*/ 	.word	0x00000018
        /*2f24*/ 	.short	0x0100
        /*2f26*/ 	.byte	0x08
	.zero		1


	//   ....[4]....
        /*2f28*/ 	.word	0x000006c0
        /*2f2c*/ 	.word	0x000000ff
        /*2f30*/ 	.word	0x00000030
        /*2f34*/ 	.short	0x0100
        /*2f36*/ 	.byte	0x06
	.zero		1


	//   ....[5]....
        /*2f38*/ 	.word	0x00000750
        /*2f3c*/ 	.word	0x000000ff
        /*2f40*/ 	.word	0x00000038
        /*2f44*/ 	.short	0x0100
        /*2f46*/ 	.byte	0x06
	.zero		1


	//   ....[6]....
        /*2f48*/ 	.word	0x000014d0
        /*2f4c*/ 	.word	0x00000004
        /*2f50*/ 	.word	0x00000000
        /*2f54*/ 	.short	0x010a
        /*2f56*/ 	.byte	0x3f
	.zero		1


	//   ....[7]....
        /*2f58*/ 	.word	0x00001510
        /*2f5c*/ 	.word	0x00000004
        /*2f60*/ 	.word	0x00000000
        /*2f64*/ 	.short	0x010a
        /*2f66*/ 	.byte	0x3f
	.zero		1


	//   ....[8]....
        /*2f68*/ 	.word	0x00004b90
        /*2f6c*/ 	.word	0x00000006
        /*2f70*/ 	.word	0x00000000
        /*2f74*/ 	.short	0x010a
        /*2f76*/ 	.byte	0x3f
	.zero		1


	//   ....[9]....
        /*2f78*/ 	.word	0x00004bd0
        /*2f7c*/ 	.word	0x00000006
        /*2f80*/ 	.word	0x00000000
        /*2f84*/ 	.short	0x010a
        /*2f86*/ 	.byte	0x3f
	.zero		1


	//   ....[10]....
        /*2f88*/ 	.word	0x00008d00
        /*2f8c*/ 	.word	0x00000006
        /*2f90*/ 	.word	0x00000000
        /*2f94*/ 	.short	0x0101
        /*2f96*/ 	.byte	0x3f
	.zero		1


	//   ....[11]....
        /*2f98*/ 	.word	0x00008ee0
        /*2f9c*/ 	.word	0x00000000
        /*2fa0*/ 	.word	0x00000000
        /*2fa4*/ 	.short	0x0101
        /*2fa6*/ 	.byte	0x3f
	.zero		1


	//   ....[12]....
        /*2fa8*/ 	.word	0x0001a7b0
        /*2fac*/ 	.word	0x0000000e
        /*2fb0*/ 	.word	0x00000010
        /*2fb4*/ 	.short	0x010a
        /*2fb6*/ 	.byte	0x3f
	.zero		1


	//   ....[13]....
        /*2fb8*/ 	.word	0x0001abb0
        /*2fbc*/ 	.word	0x00000002
        /*2fc0*/ 	.word	0x00000038
        /*2fc4*/ 	.short	0x0101
        /*2fc6*/ 	.byte	0x3f
	.zero		1


	//   ....[14]....
        /*2fc8*/ 	.word	0x0001b2f0
        /*2fcc*/ 	.word	0x00000005
        /*2fd0*/ 	.word	0x00000000
        /*2fd4*/ 	.short	0x010a
        /*2fd6*/ 	.byte	0x3f
	.zero		1


	//   ....[15]....
        /*2fd8*/ 	.word	0x0001b380
        /*2fdc*/ 	.word	0x00000003
        /*2fe0*/ 	.word	0x00000000
        /*2fe4*/ 	.short	0x010a
        /*2fe6*/ 	.byte	0x3f
	.zero		1


	//   ....[16]....
        /*2fe8*/ 	.word	0x0001b3e0
        /*2fec*/ 	.word	0x00000004
        /*2ff0*/ 	.word	0x00000000
        /*2ff4*/ 	.short	0x010a
        /*2ff6*/ 	.byte	0x3f
	.zero		1


	//   ....[17]....
        /*2ff8*/ 	.word	0x0001b430
        /*2ffc*/ 	.word	0x00000006
        /*3000*/ 	.word	0x00000000
        /*3004*/ 	.short	0x010a
        /*3006*/ 	.byte	0x3f
	.zero		1


	//   ....[18]....
        /*3008*/ 	.word	0x0001b500
        /*300c*/ 	.word	0x0000000e
        /*3010*/ 	.word	0x00000010
        /*3014*/ 	.short	0x010a
        /*3016*/ 	.byte	0x3f
	.zero		1


	//   ....[19]....
        /*3018*/ 	.word	0x0001b5d0
        /*301c*/ 	.word	0x00000005
        /*3020*/ 	.word	0x00000000
        /*3024*/ 	.short	0x010a
        /*3026*/ 	.byte	0x3f
	.zero		1


	//----- nvinfo : EIATTR_NUM_MBARRIERS
	.align		4
.L_37:
        /*3028*/ 	.byte	0x03, 0x38
        /*302a*/ 	.short	0x0006


	//----- nvinfo : EIATTR_EXIT_INSTR_OFFSETS
	.align		4
        /*302c*/ 	.byte	0x04, 0x1c
        /*302e*/ 	.short	(.L_39 - .L_38)


	//   ....[0]....
.L_38:
        /*3030*/ 	.word	0x00000940


	//   ....[1]....
        /*3034*/ 	.word	0x00001170


	//   ....[2]....
        /*3038*/ 	.word	0x00019e90


	//   ....[3]....
        /*303c*/ 	.word	0x0001a440


	//   ....[4]....
        /*3040*/ 	.word	0x0001b3d0


	//----- nvinfo : EIATTR_MAX_THREADS
	.align		4
.L_39:
        /*3044*/ 	.byte	0x04, 0x05
        /*3046*/ 	.short	(.L_41 - .L_40)
.L_40:
        /*3048*/ 	.word	0x00000180
        /*304c*/ 	.word	0x00000001
        /*3050*/ 	.word	0x00000001


	//----- nvinfo : EIATTR_CRS_STACK_SIZE
	.align		4
.L_41:
        /*3054*/ 	.byte	0x04, 0x1e
        /*3056*/ 	.short	(.L_43 - .L_42)
.L_42:
        /*3058*/ 	.word	0x00000000


	//----- nvinfo : EIATTR_CBANK_PARAM_SIZE
	.align		4
.L_43:
        /*305c*/ 	.byte	0x03, 0x19
        /*305e*/ 	.short	0x0470


	//----- nvinfo : EIATTR_PARAM_CBANK
	.align		4
        /*3060*/ 	.byte	0x04, 0x0a
        /*3062*/ 	.short	(.L_45 - .L_44)
	.align		4
.L_44:
        /*3064*/ 	.word	index@(.nv.constant0._ZN7cutlass13device_kernelINS_4gemm6kernel13GemmUniversalIN4cute5tupleIJiiiiEEENS1_10collective13CollectiveMmaINS1_34MainloopSm90TmaGmmaWarpSpecializedILi2ENS5_IJNS4_1CILi2EEENSA_ILi1EEESC_EEENS1_35KernelTmaWarpSpecializedCooperativeEEENS5_IJNSA_ILi128EEENSA_ILi512EEENSA_ILi64EEEEEENS_10bfloat16_tENS5_IJlSC_lEEESK_SL_NS4_8TiledMMAINS4_8MMA_AtomIJNS4_4SM904GMMA28MMA_64x256x16_F32BF16BF16_SSILNSP_5MajorE0ELSR_0ELNSP_7ScaleInE1ELSS_1EEEEEENS4_6LayoutISD_NS5_IJSC_NSA_ILi0EEESW_EEEEENS5_IJNS4_10UnderscoreESZ_SZ_EEEEENS4_13SM90_TMA_LOADENS4_14ComposedLayoutINS4_7SwizzleILi3ELi4ELi3EEENS4_18smem_ptr_flag_bitsILi16EEENSV_INS5_IJNSA_ILi8EEESI_EEENS5_IJSI_SC_EEEEEEEvNS4_8identityENS4_23SM90_TMA_LOAD_MULTICASTES1C_vS1D_EENS_8epilogue10collective6detail29Sm90TmaWarpSpecializedAdapterINS1H_15DefaultEpilogueISK_SL_SL_NS1G_6thread17LinearCombinationISK_Li1EffLNS1L_9ScaleType4KindE0ELNS_15FloatRoundStyleE2ESK_EENS1_15EpilogueDefaultEEEEEvvEEEEvNT_6ParamsE)
        /*3068*/ 	.short	0x0210
        /*306a*/ 	.short	0x0470


	//----- nvinfo : EIATTR_SW_WAR
	.align		4
.L_45:
        /*306c*/ 	.byte	0x04, 0x36
        /*306e*/ 	.short	(.L_47 - .L_46)
.L_46:
        /*3070*/ 	.word	0x00000008
.L_47:


//--------------------- .nv.callgraph             --------------------------
	.section	.nv.callgraph,"",@"SHT_CUDA_CALLGRAPH"
	.align	4
	.sectionentsize	8
	.align		4
        /*0000*/ 	.word	0x00000000
	.align		4
        /*0004*/ 	.word	0xffffffff
	.align		4
        /*0008*/ 	.word	index@(_ZN7cutlass13device_kernelINS_4gemm6kernel13GemmUniversalIN4cute5tupleIJiiiiEEENS1_10collective13CollectiveMmaINS1_34MainloopSm90TmaGmmaWarpSpecializedILi2ENS5_IJNS4_1CILi2EEENSA_ILi1EEESC_EEENS1_35KernelTmaWarpSpecializedCooperativeEEENS5_IJNSA_ILi128EEENSA_ILi512EEENSA_ILi64EEEEEENS_10bfloat16_tENS5_IJlSC_lEEESK_SL_NS4_8TiledMMAINS4_8MMA_AtomIJNS4_4SM904GMMA28MMA_64x256x16_F32BF16BF16_SSILNSP_5MajorE0ELSR_0ELNSP_7ScaleInE1ELSS_1EEEEEENS4_6LayoutISD_NS5_IJSC_NSA_ILi0EEESW_EEEEENS5_IJNS4_10UnderscoreESZ_SZ_EEEEENS4_13SM90_TMA_LOADENS4_14ComposedLayoutINS4_7SwizzleILi3ELi4ELi3EEENS4_18smem_ptr_flag_bitsILi16EEENSV_INS5_IJNSA_ILi8EEESI_EEENS5_IJSI_SC_EEEEEEEvNS4_8identityENS4_23SM90_TMA_LOAD_MULTICASTES1C_vS1D_EENS_8epilogue10collective6detail29Sm90TmaWarpSpecializedAdapterINS1H_15DefaultEpilogueISK_SL_SL_NS1G_6thread17LinearCombinationISK_Li1EffLNS1L_9ScaleType4KindE0ELNS_15FloatRoundStyleE2ESK_EENS1_15EpilogueDefaultEEEEEvvEEEEvNT_6ParamsE)
	.align		4
        /*000c*/ 	.word	index@(__assertfail)
	.align		4
        /*0010*/ 	.word	0x00000000
	.align		4
        /*0014*/ 	.word	0xfffffffe
	.align		4
        /*0018*/ 	.word	0x00000000
	.align		4
        /*001c*/ 	.word	0xfffffffd
	.align		4
        /*0020*/ 	.word	0x00000000
	.align		4
        /*0024*/ 	.word	0xfffffffc


//--------------------- .nv.constant4             --------------------------
	.section	.nv.constant4,"a",@progbits
	.align	8
	.align		8
.nv.constant4:
        /*0000*/ 	.dword	__assertfail
	.align		8
        /*0008*/ 	.dword	__unnamed_1
	.align		8
        /*0010*/ 	.dword	_ZN39_INTERNAL_a7dda21f_4_k_cu_c1a118dd_60794cuda3std3__45__cpo5beginE
	.align		8
        /*0018*/ 	.dword	_ZN39_INTERNAL_a7dda21f_4_k_cu_c1a118dd_60794cuda3std3__45__cpo3endE
	.align		8
        /*0020*/ 	.dword	_ZN39_INTERNAL_a7dda21f_4_k_cu_c1a118dd_60794cuda3std3__45__cpo6cbeginE
	.align		8
        /*0028*/ 	.dword	_ZN39_INTERNAL_a7dda21f_4_k_cu_c1a118dd_60794cuda3std3__45__cpo4cendE
	.align		8
        /*0030*/ 	.dword	_ZN39_INTERNAL_a7dda21f_4_k_cu_c1a118dd_60794cuda3std3__441_GLOBAL__N__a7dda21f_4_k_cu_c1a118dd_60796ignoreE
	.align		8
        /*0038*/ 	.dword	_ZN39_INTERNAL_a7dda21f_4_k_cu_c1a118dd_60794cuda3std3__419piecewise_constructE
	.align		8
        /*0040*/ 	.dword	_ZN39_INTERNAL_a7dda21f_4_k_cu_c1a118dd_60794cuda3std3__48in_placeE
	.align		8
        /*0048*/ 	.dword	_ZN39_INTERNAL_a7dda21f_4_k_cu_c1a118dd_60794cuda3std6ranges3__45__cpo4swapE
	.align		8
        /*0050*/ 	.dword	_ZN39_INTERNAL_a7dda21f_4_k_cu_c1a118dd_60794cuda3std6ranges3__45__cpo9iter_moveE
	.align		8
        /*0058*/ 	.dword	_ZN39_INTERNAL_a7dda21f_4_k_cu_c1a118dd_60794cute7productE
	.align		8
        /*0060*/ 	.dword	_ZN39_INTERNAL_a7dda21f_4_k_cu_c1a118dd_60794cute1_E
	.align		8
        /*0068*/ 	.dword	$str$22
	.align		8
        /*0070*/ 	.dword	$str$23


//--------------------- .text._ZN7cutlass13device_kernelINS_4gemm6kernel13GemmUniversalIN4cute5tupleIJiiiiEEENS1_10collective13CollectiveMmaINS1_34MainloopSm90TmaGmmaWarpSpecializedILi2ENS5_IJNS4_1CILi2EEENSA_ILi1EEESC_EEENS1_35KernelTmaWarpSpecializedCooperativeEEENS5_IJNSA_ILi128EEENSA_ILi512EEENSA_ILi64EEEEEENS_10bfloat16_tENS5_IJlSC_lEEESK_SL_NS4_8TiledMMAINS4_8MMA_AtomIJNS4_4SM904GMMA28MMA_64x256x16_F32BF16BF16_SSILNSP_5MajorE0ELSR_0ELNSP_7ScaleInE1ELSS_1EEEEEENS4_6LayoutISD_NS5_IJSC_NSA_ILi0EEESW_EEEEENS5_IJNS4_10UnderscoreESZ_SZ_EEEEENS4_13SM90_TMA_LOADENS4_14ComposedLayoutINS4_7SwizzleILi3ELi4ELi3EEENS4_18smem_ptr_flag_bitsILi16EEENSV_INS5_IJNSA_ILi8EEESI_EEENS5_IJSI_SC_EEEEEEEvNS4_8identityENS4_23SM90_TMA_LOAD_MULTICASTES1C_vS1D_EENS_8epilogue10collective6detail29Sm90TmaWarpSpecializedAdapterINS1H_15DefaultEpilogueISK_SL_SL_NS1G_6thread17LinearCombinationISK_Li1EffLNS1L_9ScaleType4KindE0ELNS_15FloatRoundStyleE2ESK_EENS1_15EpilogueDefaultEEEEEvvEEEEvNT_6ParamsE --------------------------
	.section	.text._ZN7cutlass13device_kernelINS_4gemm6kernel13GemmUniversalIN4cute5tupleIJiiiiEEENS1_10collective13CollectiveMmaINS1_34MainloopSm90TmaGmmaWarpSpecializedILi2ENS5_IJNS4_1CILi2EEENSA_ILi1EEESC_EEENS1_35KernelTmaWarpSpecializedCooperativeEEENS5_IJNSA_ILi128EEENSA_ILi512EEENSA_ILi64EEEEEENS_10bfloat16_tENS5_IJlSC_lEEESK_SL_NS4_8TiledMMAINS4_8MMA_AtomIJNS4_4SM904GMMA28MMA_64x256x16_F32BF16BF16_SSILNSP_5MajorE0ELSR_0ELNSP_7ScaleInE1ELSS_1EEEEEENS4_6LayoutISD_NS5_IJSC_NSA_ILi0EEESW_EEEEENS5_IJNS4_10UnderscoreESZ_SZ_EEEEENS4_13SM90_TMA_LOADENS4_14ComposedLayoutINS4_7SwizzleILi3ELi4ELi3EEENS4_18smem_ptr_flag_bitsILi16EEENSV_INS5_IJNSA_ILi8EEESI_EEENS5_IJSI_SC_EEEEEEEvNS4_8identityENS4_23SM90_TMA_LOAD_MULTICASTES1C_vS1D_EENS_8epilogue10collective6detail29Sm90TmaWarpSpecializedAdapterINS1H_15DefaultEpilogueISK_SL_SL_NS1G_6thread17LinearCombinationISK_Li1EffLNS1L_9ScaleType4KindE0ELNS_15FloatRoundStyleE2ESK_EENS1_15EpilogueDefaultEEEEEvvEEEEvNT_6ParamsE,"ax",@progbits
	.align	128
.text._ZN7cutlass13device_kernelINS_4gemm6kernel13GemmUniversalIN4cute5tupleIJiiiiEEENS1_10collective13CollectiveMmaINS1_34MainloopSm90TmaGmmaWarpSpecializedILi2ENS5_IJNS4_1CILi2EEENSA_ILi1EEESC_EEENS1_35KernelTmaWarpSpecializedCooperativeEEENS5_IJNSA_ILi128EEENSA_ILi512EEENSA_ILi64EEEEEENS_10bfloat16_tENS5_IJlSC_lEEESK_SL_NS4_8TiledMMAINS4_8MMA_AtomIJNS4_4SM904GMMA28MMA_64x256x16_F32BF16BF16_SSILNSP_5MajorE0ELSR_0ELNSP_7ScaleInE1ELSS_1EEEEEENS4_6LayoutISD_NS5_IJSC_NSA_ILi0EEESW_EEEEENS5_IJNS4_10UnderscoreESZ_SZ_EEEEENS4_13SM90_TMA_LOADENS4_14ComposedLayoutINS4_7SwizzleILi3ELi4ELi3EEENS4_18smem_ptr_flag_bitsILi16EEENSV_INS5_IJNSA_ILi8EEESI_EEENS5_IJSI_SC_EEEEEEEvNS4_8identityENS4_23SM90_TMA_LOAD_MULTICASTES1C_vS1D_EENS_8epilogue10collective6detail29Sm90TmaWarpSpecializedAdapterINS1H_15DefaultEpilogueISK_SL_SL_NS1G_6thread17LinearCombinationISK_Li1EffLNS1L_9ScaleType4KindE0ELNS_15FloatRoundStyleE2ESK_EENS1_15EpilogueDefaultEEEEEvvEEEEvNT_6ParamsE:
        .type           _ZN7cutlass13device_kernelINS_4gemm6kernel13GemmUniversalIN4cute5tupleIJiiiiEEENS1_10collective13CollectiveMmaINS1_34MainloopSm90TmaGmmaWarpSpecializedILi2ENS5_IJNS4_1CILi2EEENSA_ILi1EEESC_EEENS1_35KernelTmaWarpSpecializedCooperativeEEENS5_IJNSA_ILi128EEENSA_ILi512EEENSA_ILi64EEEEEENS_10bfloat16_tENS5_IJlSC_lEEESK_SL_NS4_8TiledMMAINS4_8MMA_AtomIJNS4_4SM904GMMA28MMA_64x256x16_F32BF16BF16_SSILNSP_5MajorE0ELSR_0ELNSP_7ScaleInE1ELSS_1EEEEEENS4_6LayoutISD_NS5_IJSC_NSA_ILi0EEESW_EEEEENS5_IJNS4_10UnderscoreESZ_SZ_EEEEENS4_13SM90_TMA_LOADENS4_14ComposedLayoutINS4_7SwizzleILi3ELi4ELi3EEENS4_18smem_ptr_flag_bitsILi16EEENSV_INS5_IJNSA_ILi8EEESI_EEENS5_IJSI_SC_EEEEEEEvNS4_8identityENS4_23SM90_TMA_LOAD_MULTICASTES1C_vS1D_EENS_8epilogue10collective6detail29Sm90TmaWarpSpecializedAdapterINS1H_15DefaultEpilogueISK_SL_SL_NS1G_6thread17LinearCombinationISK_Li1EffLNS1L_9ScaleType4KindE0ELNS_15FloatRoundStyleE2ESK_EENS1_15EpilogueDefaultEEEEEvvEEEEvNT_6ParamsE,@function
        .size           _ZN7cutlass13device_kernelINS_4gemm6kernel13GemmUniversalIN4cute5tupleIJiiiiEEENS1_10collective13CollectiveMmaINS1_34MainloopSm90TmaGmmaWarpSpecializedILi2ENS5_IJNS4_1CILi2EEENSA_ILi1EEESC_EEENS1_35KernelTmaWarpSpecializedCooperativeEEENS5_IJNSA_ILi128EEENSA_ILi512EEENSA_ILi64EEEEEENS_10bfloat16_tENS5_IJlSC_lEEESK_SL_NS4_8TiledMMAINS4_8MMA_AtomIJNS4_4SM904GMMA28MMA_64x256x16_F32BF16BF16_SSILNSP_5MajorE0ELSR_0ELNSP_7ScaleInE1ELSS_1EEEEEENS4_6LayoutISD_NS5_IJSC_NSA_ILi0EEESW_EEEEENS5_IJNS4_10UnderscoreESZ_SZ_EEEEENS4_13SM90_TMA_LOADENS4_14ComposedLayoutINS4_7SwizzleILi3ELi4ELi3EEENS4_18smem_ptr_flag_bitsILi16EEENSV_INS5_IJNSA_ILi8EEESI_EEENS5_IJSI_SC_EEEEEEEvNS4_8identityENS4_23SM90_TMA_LOAD_MULTICASTES1C_vS1D_EENS_8epilogue10collective6detail29Sm90TmaWarpSpecializedAdapterINS1H_15DefaultEpilogueISK_SL_SL_NS1G_6thread17LinearCombinationISK_Li1EffLNS1L_9ScaleType4KindE0ELNS_15FloatRoundStyleE2ESK_EENS1_15EpilogueDefaultEEEEEvvEEEEvNT_6ParamsE,(.L_x_577 - _ZN7cutlass13device_kernelINS_4gemm6kernel13GemmUniversalIN4cute5tupleIJiiiiEEENS1_10collective13CollectiveMmaINS1_34MainloopSm90TmaGmmaWarpSpecializedILi2ENS5_IJNS4_1CILi2EEENSA_ILi1EEESC_EEENS1_35KernelTmaWarpSpecializedCooperativeEEENS5_IJNSA_ILi128EEENSA_ILi512EEENSA_ILi64EEEEEENS_10bfloat16_tENS5_IJlSC_lEEESK_SL_NS4_8TiledMMAINS4_8MMA_AtomIJNS4_4SM904GMMA28MMA_64x256x16_F32BF16BF16_SSILNSP_5MajorE0ELSR_0ELNSP_7ScaleInE1ELSS_1EEEEEENS4_6LayoutISD_NS5_IJSC_NSA_ILi0EEESW_EEEEENS5_IJNS4_10UnderscoreESZ_SZ_EEEEENS4_13SM90_TMA_LOADENS4_14ComposedLayoutINS4_7SwizzleILi3ELi4ELi3EEENS4_18smem_ptr_flag_bitsILi16EEENSV_INS5_IJNSA_ILi8EEESI_EEENS5_IJSI_SC_EEEEEEEvNS4_8identityENS4_23SM90_TMA_LOAD_MULTICASTES1C_vS1D_EENS_8epilogue10collective6detail29Sm90TmaWarpSpecializedAdapterINS1H_15DefaultEpilogueISK_SL_SL_NS1G_6thread17LinearCombinationISK_Li1EffLNS1L_9ScaleType4KindE0ELNS_15FloatRoundStyleE2ESK_EENS1_15EpilogueDefaultEEEEEvvEEEEvNT_6ParamsE)
        .other          _ZN7cutlass13device_kernelINS_4gemm6kernel13GemmUniversalIN4cute5tupleIJiiiiEEENS1_10collective13CollectiveMmaINS1_34MainloopSm90TmaGmmaWarpSpecializedILi2ENS5_IJNS4_1CILi2EEENSA_ILi1EEESC_EEENS1_35KernelTmaWarpSpecializedCooperativeEEENS5_IJNSA_ILi128EEENSA_ILi512EEENSA_ILi64EEEEEENS_10bfloat16_tENS5_IJlSC_lEEESK_SL_NS4_8TiledMMAINS4_8MMA_AtomIJNS4_4SM904GMMA28MMA_64x256x16_F32BF16BF16_SSILNSP_5MajorE0ELSR_0ELNSP_7ScaleInE1ELSS_1EEEEEENS4_6LayoutISD_NS5_IJSC_NSA_ILi0EEESW_EEEEENS5_IJNS4_10UnderscoreESZ_SZ_EEEEENS4_13SM90_TMA_LOADENS4_14ComposedLayoutINS4_7SwizzleILi3ELi4ELi3EEENS4_18smem_ptr_flag_bitsILi16EEENSV_INS5_IJNSA_ILi8EEESI_EEENS5_IJSI_SC_EEEEEEEvNS4_8identityENS4_23SM90_TMA_LOAD_MULTICASTES1C_vS1D_EENS_8epilogue10collective6detail29Sm90TmaWarpSpecializedAdapterINS1H_15DefaultEpilogueISK_SL_SL_NS1G_6thread17LinearCombinationISK_Li1EffLNS1L_9ScaleType4KindE0ELNS_15FloatRoundStyleE2ESK_EENS1_15EpilogueDefaultEEEEEvvEEEEvNT_6ParamsE,@"STO_CUDA_ENTRY STV_DEFAULT"
_ZN7cutlass13device_kernelINS_4gemm6kernel13GemmUniversalIN4cute5tupleIJiiiiEEENS1_10collective13CollectiveMmaINS1_34MainloopSm90TmaGmmaWarpSpecializedILi2ENS5_IJNS4_1CILi2EEENSA_ILi1EEESC_EEENS1_35KernelTmaWarpSpecializedCooperativeEEENS5_IJNSA_ILi128EEENSA_ILi512EEENSA_ILi64EEEEEENS_10bfloat16_tENS5_IJlSC_lEEESK_SL_NS4_8TiledMMAINS4_8MMA_AtomIJNS4_4SM904GMMA28MMA_64x256x16_F32BF16BF16_SSILNSP_5MajorE0ELSR_0ELNSP_7ScaleInE1ELSS_1EEEEEENS4_6LayoutISD_NS5_IJSC_NSA_ILi0EEESW_EEEEENS5_IJNS4_10UnderscoreESZ_SZ_EEEEENS4_13SM90_TMA_LOADENS4_14ComposedLayoutINS4_7SwizzleILi3ELi4ELi3EEENS4_18smem_ptr_flag_bitsILi16EEENSV_INS5_IJNSA_ILi8EEESI_EEENS5_IJSI_SC_EEEEEEEvNS4_8identityENS4_23SM90_TMA_LOAD_MULTICASTES1C_vS1D_EENS_8epilogue10collective6detail29Sm90TmaWarpSpecializedAdapterINS1H_15DefaultEpilogueISK_SL_SL_NS1G_6thread17LinearCombinationISK_Li1EffLNS1L_9ScaleType4KindE0ELNS_15FloatRoundStyleE2ESK_EENS1_15EpilogueDefaultEEEEEvvEEEEvNT_6ParamsE:
[----:B------:R-:W0:Y:S02]  /*0000*/  LDC R1, c[0x0][0x28] ;  /* 0x00000a00ff017b82 */ /* 0x000e240000000800 */
[----:B0-----:R-:W-:Y:S01]  /*0010*/  VIADD R1, R1, 0xfffff858 ;  /* 0xfffff85801017836 */ /* 0x001fe20000000000 */
[----:B------:R-:W0:Y:S01]  /*0020*/  S2R R6, SR_TID.X ;  /* 0x0000000000067919 */ /* 0x000e220000002100 */
[----:B------:R-:W-:Y:S01]  /*0030*/  ELECT P0, URZ, PT ;  /* 0x00000000003f782f */ /* 0x000fe20003800000 */
[----:B------:R-:W-:Y:S01]  /*0040*/  BSSY B0, `(.L_x_0) ;  /* 0x000000f000007945 */ /* 0x000fe20003800000 */
[--C-:B0-----:R-:W-:Y:S02]  /*0050*/  SHF.R.U32.HI R0, RZ, 0x5, R6.reuse ;  /* 0x00000005ff007819 */ /* 0x101fe40000011606 */
[----:B------:R-:W-:-:S03]  /*0060*/  SHF.R.U32.HI R3, RZ, 0x7, R6 ;  /* 0x00000007ff037819 */ /* 0x000fc60000011606 */
[----:B------:R-:W0:Y:S04]  /*0070*/  SHFL.IDX PT, R2, R0, RZ, 0x1f ;  /* 0x00001fff00027589 */ /* 0x000e2800000e0000 */
[----:B------:R1:W2:Y:S01]  /*0080*/  SHFL.IDX PT, R5, R3, RZ, 0x1f ;  /* 0x00001fff03057589 */ /* 0x0002a200000e0000 */
[----:B0-----:R-:W-:-:S13]  /*0090*/  ISETP.NE.OR P0, PT, R2, RZ, !P0 ;  /* 0x000000ff0200720c */ /* 0x001fda0004705670 */
[----:B-12---:R-:W-:Y:S05]  /*00a0*/  @P0 BRA `(.L_x_1) ;  /* 0x0000000000200947 */ /* 0x006fea0003800000 */
[----:B------:R-:W-:Y:S02]  /*00b0*/  ULDC.64 UR4, c[0x0][0x198] ;  /* 0x0000660000047ab9 */ /* 0x000fe40000000a00 */
[----:B------:R-:W-:Y:S02]  /*00c0*/  UIADD3 UR6, UP0, UR4, 0xf0, URZ ;  /* 0x000000f004067890 */ /* 0x000fe4000ff1e03f */
[----:B------:R-:W-:Y:S02]  /*00d0*/  UIADD3 UR4, UP1, UR4, 0x1f0, URZ ;  /* 0x000001f004047890 */ /* 0x000fe4000ff3e03f */
[----:B------:R-:W-:Y:S02]  /*00e0*/  UIADD3.X UR7, URZ, UR5, URZ, UP0, !UPT ;  /* 0x000000053f077290 */ /* 0x000fe400087fe43f */
[----:B------:R-:W-:-:S07]  /*00f0*/  UIADD3.X UR5, URZ, UR5, URZ, UP1, !UPT ;  /* 0x000000053f057290 */ /* 0x000fce0008ffe43f */
[----:B------:R0:W-:Y:S02]  /*0100*/  UTMACCTL.PF [UR6] ;  /* 0x00000000060079b9 */ /* 0x0001e40008040000 */
[----:B------:R0:W-:Y:S02]  /*0110*/  UTMACCTL.PF [UR4] ;  /* 0x00000000040079b9 */ /* 0x0001e40008040000 */
[----:B0-----:R-:W-:Y:S01]  /*0120*/  NOP ;  /* 0x0000000000007918 */ /* 0x001fe20000000000 */
.L_x_1:
[----:B------:R-:W-:Y:S05]  /*0130*/  BSYNC B0 ;  /* 0x0000000000007941 */ /* 0x000fea0003800000 */
.L_x_0:
[----:B------:R-:W0:Y:S02]  /*0140*/  SHFL.IDX PT, R3, R0, RZ, 0x1f ;  /* 0x00001fff00037589 */ /* 0x000e2400000e0000 */
[----:B0-----:R-:W-:-:S13]  /*0150*/  ISETP.NE.AND P0, PT, R3, RZ, PT ;  /* 0x000000ff0300720c */ /* 0x001fda0003f05270 */
[----:B------:R-:W-:Y:S05]  /*0160*/  @P0 BRA `(.L_x_2) ;  /* 0x0000000000480947 */ /* 0x000fea0003800000 */
[----:B------:R-:W0:Y:S01]  /*0170*/  S2UR UR8, SR_CgaCtaId ;  /* 0x00000000000879c3 */ /* 0x000e220000008800 */
[----:B------:R-:W-:Y:S01]  /*0180*/  UMOV UR4, 0x400 ;  /* 0x0000040000047882 */ /* 0x000fe20000000000 */
[----:B------:R-:W-:Y:S01]  /*0190*/  UMOV UR5, 0x1 ;  /* 0x0000000100057882 */ /* 0x000fe20000000000 */
[----:B------:R-:W-:Y:S01]  /*01a0*/  UMOV UR6, 0x4 ;  /* 0x0000000400067882 */ /* 0x000fe20000000000 */
[----:B------:R-:W-:Y:S01]  /*01b0*/  ELECT P0, URZ, PT ;  /* 0x00000000003f782f */ /* 0x000fe20003800000 */
[----:B------:R-:W-:-:S04]  /*01c0*/  UIADD3 UR6, -UR6, 0x100000, URZ ;  /* 0x0010000006067890 */ /* 0x000fc8000fffe13f */
[----:B------:R-:W-:Y:S02]  /*01d0*/  USHF.L.U32 UR7, UR6, 0xb, URZ ;  /* 0x0000000b06077899 */ /* 0x000fe4000800063f */
[----:B------:R-:W-:Y:S02]  /*01e0*/  USHF.L.U32 UR6, UR6, 0x1, URZ ;  /* 0x0000000106067899 */ /* 0x000fe4000800063f */
[----:B0-----:R-:W-:Y:S02]  /*01f0*/  ULEA UR8, UR8, UR4, 0x18 ;  /* 0x0000000408087291 */ /* 0x001fe4000f8ec03f */
[----:B------:R-:W-:-:S04]  /*0200*/  UIADD3 UR4, -UR5, 0x100000, URZ ;  /* 0x0010000005047890 */ /* 0x000fc8000fffe13f */
[----:B------:R-:W-:Y:S02]  /*0210*/  USHF.L.U32 UR5, UR4, 0xb, URZ ;  /* 0x0000000b04057899 */ /* 0x000fe4000800063f */
[----:B------:R-:W-:Y:S01]  /*0220*/  USHF.L.U32 UR4, UR4, 0x1, URZ ;  /* 0x0000000104047899 */ /* 0x000fe2000800063f */
[----:B------:R-:W0:Y:S11]  /*0230*/  FENCE.VIEW.ASYNC.S ;  /* 0x00000000000073c6 */ /* 0x000e360000000000 */
[----:B0-----:R0:W1:Y:S01]  /*0240*/  SYNCS.EXCH.64 URZ, [UR8], UR4 ;  /* 0x00000004083f75b2 */ /* 0x0010620008000100 */
[----:B------:R0:W2:Y:S01]  /*0250*/  SYNCS.EXCH.64 URZ, [UR8+0x10], UR6 ;  /* 0x00001006083f75b2 */ /* 0x0000a20008000100 */
[----:B------:R0:W3:Y:S01]  /*0260*/  SYNCS.EXCH.64 URZ, [UR8+0x8], UR4 ;  /* 0x00000804083f75b2 */ /* 0x0000e20008000100 */
[----:B------:R0:W4:Y:S01]  /*0270*/  SYNCS.EXCH.64 URZ, [UR8+0x18], UR6 ;  /* 0x00001806083f75b2 */ /* 0x0001220008000100 */
[----:B------:R-:W-:Y:S01]  /*0280*/  NOP ;  /* 0x0000000000007918 */ /* 0x000fe20000000000 */
.L_x_2:
[----:B------:R-:W-:Y:S01]  /*0290*/  SHF.R.S32.HI R4, RZ, 0x1f, R6 ;  /* 0x0000001fff047819 */ /* 0x000fe20000011406 */
[----:B------:R-:W5:Y:S01]  /*02a0*/  SHFL.IDX PT, R0, R0, RZ, 0x1f ;  /* 0x00001fff00007589 */ /* 0x000f6200000e0000 */
[----:B0-----:R-:W0:Y:S01]  /*02b0*/  S2UR UR8, SR_CTAID.X ;  /* 0x00000000000879c3 */ /* 0x001e220000002500 */
[----:B------:R-:W-:Y:S02]  /*02c0*/  ELECT P0, URZ, PT ;  /* 0x00000000003f782f */ /* 0x000fe40003800000 */
[----:B------:R-:W-:Y:S01]  /*02d0*/  LEA.HI R4, R4, R6, RZ, 0x7 ;  /* 0x0000000604047211 */ /* 0x000fe200078f38ff */
[----:B------:R-:W-:Y:S01]  /*02e0*/  ULDC UR4, c[0x0][0x150] ;  /* 0x0000540000047ab9 */ /* 0x000fe20000000800 */
[----:B------:R-:W-:Y:S01]  /*02f0*/  NOP ;  /* 0x0000000000007918 */ /* 0x000fe20000000000 */
[----:B------:R-:W-:Y:S01]  /*0300*/  NOP ;  /* 0x0000000000007918 */ /* 0x000fe20000000000 */
[----:B------:R-:W-:Y:S01]  /*0310*/  LOP3.LUT R4, R4, 0xffffff80, RZ, 0xc0, !PT ;  /* 0xffffff8004047812 */ /* 0x000fe200078ec0ff */
[----:B------:R-:W-:Y:S01]  /*0320*/  IMAD.MOV.U32 R17, RZ, RZ, 0x1 ;  /* 0x00000001ff117424 */ /* 0x000fe200078e00ff */
[----:B------:R-:W1:Y:S01]  /*0330*/  LDC R10, c[0x0][0x144] ;  /* 0x00005100ff0a7b82 */ /* 0x000e620000000800 */
[----:B------:R-:W-:-:S02]  /*0340*/  ISETP.NE.AND P3, PT, R5, RZ, PT ;  /* 0x000000ff0500720c */ /* 0x000fc40003f65270 */
[----:B------:R-:W-:Y:S01]  /*0350*/  IMAD.IADD R8, R6, 0x1, -R4 ;  /* 0x0000000106087824 */ /* 0x000fe200078e0a04 */
[----:B------:R-:W-:Y:S01]  /*0360*/  SHF.R.S32.HI R6, RZ, 0x1f, R3 ;  /* 0x0000001fff067819 */ /* 0x000fe20000011403 */
[----:B------:R-:W2:Y:S03]  /*0370*/  S2R R4, SR_CTAID.Y ;  /* 0x0000000000047919 */ /* 0x000ea60000002600 */
[----:B------:R-:W-:Y:S01]  /*0380*/  SHF.R.S32.HI R7, RZ, 0x1f, R8 ;  /* 0x0000001fff077819 */ /* 0x000fe20000011408 */
[----:B------:R-:W3:Y:S01]  /*0390*/  LDC R12, c[0x0][0x140] ;  /* 0x00005000ff0c7b82 */ /* 0x000ee20000000800 */
[----:B------:R-:W-:Y:S02]  /*03a0*/  LEA.HI R6, R6, R3, RZ, 0x2 ;  /* 0x0000000306067211 */ /* 0x000fe400078f10ff */
[----:B------:R-:W-:Y:S02]  /*03b0*/  LEA.HI R7, R7, R8, RZ, 0x3 ;  /* 0x0000000807077211 */ /* 0x000fe400078f18ff */
[----:B------:R-:W-:-:S02]  /*03c0*/  LOP3.LUT R6, R6, 0x3ffffffc, RZ, 0xc0, !PT ;  /* 0x3ffffffc06067812 */ /* 0x000fc400078ec0ff */
[----:B-----5:R-:W-:Y:S02]  /*03d0*/  ISETP.NE.OR P0, PT, R0, RZ, !P0 ;  /* 0x000000ff0000720c */ /* 0x020fe40004705670 */
[--C-:B------:R-:W-:Y:S01]  /*03e0*/  SHF.R.S32.HI R0, RZ, 0x3, R7.reuse ;  /* 0x00000003ff007819 */ /* 0x100fe20000011407 */
[----:B------:R-:W-:Y:S01]  /*03f0*/  IMAD.IADD R6, R3, 0x1, -R6 ;  /* 0x0000000103067824 */ /* 0x000fe200078e0a06 */
[----:B0-----:R-:W-:Y:S02]  /*0400*/  I2FP.F32.U32 R9, UR8 ;  /* 0x0000000800097c45 */ /* 0x001fe40008201000 */
[----:B------:R-:W-:-:S03]  /*0410*/  SHF.R.S32.HI R7, RZ, 0x1f, R7 ;  /* 0x0000001fff077819 */ /* 0x000fc60000011407 */
[----:B------:R-:W-:Y:S01]  /*0420*/  FMUL R9, R9, UR4 ;  /* 0x0000000409097c20 */ /* 0x000fe20008400000 */
[----:B------:R-:W-:Y:S01]  /*0430*/  LEA.HI R7, R7, R0, RZ, 0x2 ;  /* 0x0000000007077211 */ /* 0x000fe200078f10ff */
[----:B------:R-:W-:Y:S02]  /*0440*/  ULDC UR4, c[0x0][0x154] ;  /* 0x0000550000047ab9 */ /* 0x000fe40000000800 */
[----:B------:R-:W-:Y:S01]  /*0450*/  VOTEU.ALL UP0, P0 ;  /* 0x00000000003f7886 */ /* 0x000fe20000000000 */
[----:B------:R-:W-:Y:S01]  /*0460*/  LOP3.LUT R7, R7, 0xfffffffc, RZ, 0xc0, !PT ;  /* 0xfffffffc07077812 */ /* 0x000fe200078ec0ff */
[----:B------:R-:W0:Y:S01]  /*0470*/  F2I.U32.TRUNC.NTZ R9, R9 ;  /* 0x0000000900097305 */ /* 0x000e22000020f000 */
[----:B------:R-:W-:Y:S01]  /*0480*/  VOTEU.ALL UP1, P0 ;  /* 0x00000000003f7886 */ /* 0x000fe20000020000 */
[----:B---3--:R-:W-:Y:S01]  /*0490*/  ISETP.EQ.U32.AND P2, PT, R12, 0x1, PT ;  /* 0x000000010c00780c */ /* 0x008fe20003f42070 */
[----:B------:R-:W3:Y:S01]  /*04a0*/  @!UP0 S2UR UR7, SR_CgaCtaId ;  /* 0x00000000000789c3 */ /* 0x000ee20000008800 */
[----:B------:R-:W-:Y:S01]  /*04b0*/  IMAD.IADD R7, R0, 0x1, -R7 ;  /* 0x0000000100077824 */ /* 0x000fe200078e0a07 */
[----:B------:R-:W-:Y:S01]  /*04c0*/  @!UP0 UMOV UR6, 0x400 ;  /* 0x0000040000068882 */ /* 0x000fe20000000000 */
[----:B--2---:R-:W-:-:S02]  /*04d0*/  I2FP.F32.U32 R3, R4 ;  /* 0x0000000400037245 */ /* 0x004fc40000201000 */
[----:B------:R-:W-:-:S03]  /*04e0*/  IMAD R18, R6, 0x4, R7 ;  /* 0x0000000406127824 */ /* 0x000fc600078e0207 */
[----:B------:R-:W-:Y:S01]  /*04f0*/  FMUL R11, R3, UR4 ;  /* 0x00000004030b7c20 */ /* 0x000fe20008400000 */
[----:B------:R-:W2:Y:S01]  /*0500*/  LDC R7, c[0x0][0x148] ;  /* 0x00005200ff077b82 */ /* 0x000ea20000000800 */
[----:B------:R-:W-:Y:S01]  /*0510*/  LEA.HI R0, R18, R18, RZ, 0x1 ;  /* 0x0000001212007211 */ /* 0x000fe200078f08ff */
[----:B------:R-:W-:Y:S01]  /*0520*/  UMOV UR4, 0x20 ;  /* 0x0000002000047882 */ /* 0x000fe20000000000 */
[----:B0-----:R-:W-:Y:S01]  /*0530*/  IMAD.MOV R13, RZ, RZ, -R9 ;  /* 0x000000ffff0d7224 */ /* 0x001fe200078e0a09 */
[----:B------:R-:W-:Y:S01]  /*0540*/  SHF.R.S32.HI R3, RZ, 0x1f, R2 ;  /* 0x0000001fff037819 */ /* 0x000fe20000011402 */
[----:B------:R-:W0:Y:S01]  /*0550*/  F2I.U32.TRUNC.NTZ R11, R11 ;  /* 0x0000000b000b7305 */ /* 0x000e22000020f000 */
[----:B------:R-:W-:Y:S01]  /*0560*/  LOP3.LUT R9, R0, 0xfffffffe, RZ, 0xc0, !PT ;  /* 0xfffffffe00097812 */ /* 0x000fe200078ec0ff */
[----:B-1----:R-:W-:Y:S01]  /*0570*/  IMAD R6, R10, R13, UR8 ;  /* 0x000000080a067e24 */ /* 0x002fe2000f8e020d */
[----:B------:R-:W-:Y:S01]  /*0580*/  LEA.HI R3, R3, R2, RZ, 0x2 ;  /* 0x0000000203037211 */ /* 0x000fe200078f10ff */
[----:B------:R-:W-:-:S04]  /*0590*/  @!UP0 UIADD3 UR4, -UR4, 0x100000, URZ ;  /* 0x0010000004048890 */ /* 0x000fc8000fffe13f */
[----:B------:R-:W-:Y:S02]  /*05a0*/  @!UP0 USHF.L.U32 UR5, UR4, 0xb, URZ ;  /* 0x0000000b04058899 */ /* 0x000fe4000800063f */
[----:B------:R-:W-:Y:S01]  /*05b0*/  @!UP0 USHF.L.U32 UR4, UR4, 0x1, URZ ;  /* 0x0000000104048899 */ /* 0x000fe2000800063f */
[C---:B------:R-:W-:Y:S01]  /*05c0*/  IADD3 R9, R18.reuse, -R9, RZ ;  /* 0x8000000912097210 */ /* 0x040fe20007ffe0ff */
[----:B------:R-:W-:Y:S01]  /*05d0*/  VIADD R10, R5, 0xffffffff ;  /* 0xffffffff050a7836 */ /* 0x000fe20000000000 */
[----:B------:R-:W-:Y:S02]  /*05e0*/  LOP3.LUT R3, R3, 0xfffffffc, RZ, 0xc0, !PT ;  /* 0xfffffffc03037812 */ /* 0x000fe400078ec0ff */
[----:B------:R-:W-:Y:S01]  /*05f0*/  ISETP.NE.AND P4, PT, R9, R6, PT ;  /* 0x000000060900720c */ /* 0x000fe20003f85270 */
[----:B------:R-:W-:Y:S01]  /*0600*/  IMAD.SHL.U32 R9, R18, 0x4, RZ ;  /* 0x0000000412097824 */ /* 0x000fe200078e00ff */
[----:B---3--:R-:W-:Y:S01]  /*0610*/  @!UP0 ULEA UR6, UR7, UR6, 0x18 ;  /* 0x0000000607068291 */ /* 0x008fe2000f8ec03f */
[----:B------:R-:W-:Y:S01]  /*0620*/  IMAD.IADD R0, R2, 0x1, -R3 ;  /* 0x0000000102007824 */ /* 0x000fe200078e0a03 */
[----:B------:R-:W-:Y:S01]  /*0630*/  VOTEU.ALL UP0, P0 ;  /* 0x00000000003f7886 */ /* 0x000fe20000000000 */
[----:B------:R-:W-:Y:S01]  /*0640*/  LOP3.LUT P0, RZ, R8, 0x7, RZ, 0xc0, !PT ;  /* 0x0000000708ff7812 */ /* 0x000fe2000780c0ff */
[----:B0-----:R-:W-:Y:S01]  /*0650*/  IMAD.MOV R14, RZ, RZ, -R11 ;  /* 0x000000ffff0e7224 */ /* 0x001fe200078e0a0b */
[----:B------:R-:W-:-:S02]  /*0660*/  LOP3.LUT R18, R18, 0xc, R9, 0x78, !PT ;  /* 0x0000000c12127812 */ /* 0x000fc400078e7809 */
[----:B------:R-:W-:Y:S01]  /*0670*/  ISETP.NE.AND P1, PT, R0, 0x3, PT ;  /* 0x000000030000780c */ /* 0x000fe20003f25270 */
[----:B--2---:R-:W-:Y:S01]  /*0680*/  IMAD R3, R7, R14, R4 ;  /* 0x0000000e07037224 */ /* 0x004fe200078e0204 */
[C---:B------:R-:W-:Y:S02]  /*0690*/  ISETP.LT.U32.AND P0, PT, R18.reuse, 0x2, !P0 ;  /* 0x000000021200780c */ /* 0x040fe40004701070 */
[----:B------:R-:W-:Y:S01]  /*06a0*/  @P4 LEA.HI R2, R18, R18, RZ, 0x1 ;  /* 0x0000001212024211 */ /* 0x000fe200078f08ff */
[----:B------:R-:W0:Y:S02]  /*06b0*/  FENCE.VIEW.ASYNC.S ;  /* 0x00000000000073c6 */ /* 0x000e240000000000 */
[----:B0-----:R0:W1:Y:S01]  /*06c0*/  @!UP0 SYNCS.EXCH.64 URZ, [UR6+0x30], UR4 ;  /* 0x00003004063f85b2 */ /* 0x0010620008000100 */
[----:B------:R-:W-:Y:S02]  /*06d0*/  ISETP.EQ.OR P1, PT, R0, RZ, !P1 ;  /* 0x000000ff0000720c */ /* 0x000fe40004f22670 */
[----:B------:R-:W-:-:S02]  /*06e0*/  @P4 SHF.R.S32.HI R2, RZ, 0x1, R2 ;  /* 0x00000001ff024819 */ /* 0x000fc40000011402 */
[----:B------:R-:W-:Y:S02]  /*06f0*/  ISETP.EQ.AND P1, PT, R5, RZ, P1 ;  /* 0x000000ff0500720c */ /* 0x000fe40000f22270 */
[----:B------:R-:W-:Y:S02]  /*0700*/  @P4 ISETP.NE.AND P5, PT, R2, R3, PT ;  /* 0x000000030200420c */ /* 0x000fe40003fa5270 */
[----:B------:R-:W-:Y:S02]  /*0710*/  ISETP.GE.U32.AND P6, PT, R10, 0x2, PT ;  /* 0x000000020a00780c */ /* 0x000fe40003fc6070 */
[----:B------:R-:W-:Y:S02]  /*0720*/  SEL R2, RZ, 0x1, !P0 ;  /* 0x00000001ff027807 */ /* 0x000fe40004000000 */
[----:B------:R-:W-:Y:S02]  /*0730*/  @P4 SEL R17, RZ, 0x1, P5 ;  /* 0x00000001ff114807 */ /* 0x000fe40002800000 */
[----:B------:R-:W-:Y:S01]  /*0740*/  SEL R19, RZ, 0x1, !P1 ;  /* 0x00000001ff137807 */ /* 0x000fe20004800000 */
[----:B------:R0:W2:Y:S01]  /*0750*/  @!UP1 SYNCS.EXCH.64 URZ, [UR6+0x38], UR4 ;  /* 0x00003804063f95b2 */ /* 0x0000a20008000100 */
[----:B------:R-:W-:Y:S01]  /*0760*/  LOP3.LUT R17, R17, R2, RZ, 0xc0, !PT ;  /* 0x0000000211117212 */ /* 0x000fe200078ec0ff */
[----:B------:R-:W-:Y:S01]  /*0770*/  NOP ;  /* 0x0000000000007918 */ /* 0x000fe20000000000 */
[----:B------:R-:W-:Y:S01]  /*0780*/  SEL R19, R19, 0x2, P6 ;  /* 0x0000000213137807 */ /* 0x000fe20003000000 */
[----:B------:R-:W-:Y:S06]  /*0790*/  @!P2 BRA `(.L_x_3) ;  /* 0x000000000008a947 */ /* 0x000fec0003800000 */
[----:B-12-4-:R-:W-:Y:S01]  /*07a0*/  UCGABAR_ARV ;  /* 0x00000000000079c7 */ /* 0x016fe20008000000 */
[----:B------:R-:W-:Y:S05]  /*07b0*/  BRA `(.L_x_4) ;  /* 0x0000000000047947 */ /* 0x000fea0003800000 */
.L_x_3:
[----:B-12-4-:R-:W-:Y:S01]  /*07c0*/  NOP ;  /* 0x0000000000007918 */ /* 0x016fe20000000000 */
.L_x_4:
[----:B------:R-:W1:Y:S01]  /*07d0*/  LDC R2, c[0x0][0x65c] ;  /* 0x00019700ff027b82 */ /* 0x000e620000000800 */
[----:B------:R-:W-:Y:S01]  /*07e0*/  IMAD.MOV.U32 R3, RZ, RZ, RZ ;  /* 0x000000ffff037224 */ /* 0x000fe200078e00ff */
[----:B-1----:R-:W-:Y:S01]  /*07f0*/  ISETP.NE.AND P1, PT, R2, 0x1, PT ;  /* 0x000000010200780c */ /* 0x002fe20003f25270 */
[----:B------:R-:W-:-:S12]  /*0800*/  IMAD.U32 R2, RZ, RZ, UR8 ;  /* 0x00000008ff027e24 */ /* 0x000fd8000f8e00ff */
[----:B------:R-:W1:Y:S01]  /*0810*/  @P1 LDC R9, c[0x0][0x10] ;  /* 0x00000400ff091b82 */ /* 0x000e620000000800 */
[----:B------:R-:W-:Y:S01]  /*0820*/  @P1 MOV R5, RZ ;  /* 0x000000ff00051202 */ /* 0x000fe20000000f00 */
[----:B------:R-:W-:-:S06]  /*0830*/  @P1 IMAD.MOV.U32 R13, RZ, RZ, RZ ;  /* 0x000000ffff0d1224 */ /* 0x000fcc00078e00ff */
[----:B------:R-:W2:Y:S01]  /*0840*/  @!P1 LDC R11, c[0x0][0xc] ;  /* 0x00000300ff0b9b82 */ /* 0x000ea20000000800 */
[----:B-1----:R-:W-:-:S04]  /*0850*/  @P1 IMAD.WIDE.U32 R8, R9, UR8, R4 ;  /* 0x0000000809081c25 */ /* 0x002fc8000f8e0004 */
[----:B------:R-:W-:Y:S02]  /*0860*/  @P1 IMAD.MOV.U32 R16, RZ, RZ, R8 ;  /* 0x000000ffff101224 */ /* 0x000fe400078e0008 */
[----:B------:R-:W-:Y:S02]  /*0870*/  @P1 IMAD.IADD R24, R9, 0x1, R13 ;  /* 0x0000000109181824 */ /* 0x000fe400078e020d */
[----:B--2---:R-:W-:-:S04]  /*0880*/  @!P1 IMAD.WIDE.U32 R2, R4, R11, R2 ;  /* 0x0000000b04029225 */ /* 0x004fc800078e0002 */
[----:B------:R-:W-:Y:S02]  /*0890*/  @!P1 IMAD.MOV.U32 R16, RZ, RZ, R2 ;  /* 0x000000ffff109224 */ /* 0x000fe400078e0002 */
[----:B------:R-:W-:-:S03]  /*08a0*/  @!P1 IMAD.MOV.U32 R24, RZ, RZ, R3 ;  /* 0x000000ffff189224 */ /* 0x000fc600078e0003 */
[----:B------:R1:W-:Y:S04]  /*08b0*/  STL [R1+0x204], R16 ;  /* 0x0002041001007387 */ /* 0x0003e80000100800 */
[----:B------:R1:W-:Y:S01]  /*08c0*/  STL [R1+0x200], R24 ;  /* 0x0002001801007387 */ /* 0x0003e20000100800 */
[----:B------:R-:W-:Y:S05]  /*08d0*/  @!P2 BRA `(.L_x_5) ;  /* 0x00000000000ca947 */ /* 0x000fea0003800000 */
[----:B------:R-:W-:Y:S01]  /*08e0*/  UCGABAR_WAIT ;  /* 0x0000000000007dc7 */ /* 0x000fe20008000000 */
[----:B------:R-:W-:Y:S01]  /*08f0*/  CCTL.IVALL ;  /* 0x00000000ff00798f */ /* 0x000fe20002000000 */
[----:B------:R-:W-:Y:S05]  /*0900*/  BRA `(.L_x_6) ;  /* 0x0000000000047947 */ /* 0x000fea0003800000 */
.L_x_5:
[----:B------:R-:W-:Y:S06]  /*0910*/  BAR.SYNC.DEFER_BLOCKING 0x0 ;  /* 0x0000000000007b1d */ /* 0x000fec0000010000 */
.L_x_6:
[----:B------:R-:W-:Y:S05]  /*0920*/  @!P3 BRA `(.L_x_7) ;  /* 0x00000194005cb947 */ /* 0x000fea0003800000 */
[----:B------:R-:W-:-:S13]  /*0930*/  ISETP.GT.U32.AND P0, PT, R10, 0x1, PT ;  /* 0x000000010a00780c */ /* 0x000fda0003f04070 */
[----:B0-----:R-:W-:Y:S05]  /*0940*/  @P0 EXIT ;  /* 0x000000000000094d */ /* 0x001fea0003800000 */
[----:B------:R-:W-:Y:S01]  /*0950*/  ULDC.64 UR4, c[0x0][0x650] ;  /* 0x0001940000047ab9 */ /* 0x000fe20000000a00 */
[----:B------:R-:W-:Y:S01]  /*0960*/  PRMT R0, RZ, 0x7610, R0 ;  /* 0x00007610ff007816 */ /* 0x000fe20000000000 */
[----:B------:R-:W-:Y:S01]  /*0970*/  IMAD.MOV.U32 R23, RZ, RZ, -0x1 ;  /* 0xffffffffff177424 */ /* 0x000fe200078e00ff */
[----:B------:R-:W-:Y:S01]  /*0980*/  ISETP.GE.U32.AND P0, PT, R16, UR4, PT ;  /* 0x0000000410007c0c */ /* 0x000fe2000bf06070 */
[----:B------:R-:W-:Y:S01]  /*0990*/  IMAD.MOV.U32 R157, RZ, RZ, -0x1 ;  /* 0xffffffffff9d7424 */ /* 0x000fe200078e00ff */
[----:B------:R-:W-:Y:S02]  /*09a0*/  MOV R22, 0xffffffff ;  /* 0xffffffff00167802 */ /* 0x000fe40000000f00 */
[----:B------:R-:W-:-:S13]  /*09b0*/  ISETP.GE.U32.AND.EX P0, PT, R24, UR5, PT, P0 ;  /* 0x0000000518007c0c */ /* 0x000fda000bf06100 */
[----:B------:R-:W-:Y:S05]  /*09c0*/  @P0 BRA `(.L_x_8) ;  /* 0x0000000400300947 */ /* 0x000fea0003800000 */
[----:B------:R-:W0:Y:S01]  /*09d0*/  LDC.64 R20, c[0x0][0x628] ;  /* 0x00018a00ff147b82 */ /* 0x000e220000000a00 */
[----:B------:R-:W-:Y:S02]  /*09e0*/  IMAD.MOV.U32 R2, RZ, RZ, R16 ;  /* 0x000000ffff027224 */ /* 0x000fe400078e0010 */
[----:B------:R-:W-:-:S05]  /*09f0*/  IMAD.MOV.U32 R3, RZ, RZ, R24 ;  /* 0x000000ffff037224 */ /* 0x000fca00078e0018 */
[----:B------:R-:W2:Y:S08]  /*0a00*/  LDC R0, c[0x0][0x630] ;  /* 0x00018c00ff007b82 */ /* 0x000eb00000000800 */
[----:B------:R-:W3:Y:S01]  /*0a10*/  LDC.64 R22, c[0x0][0x620] ;  /* 0x00018800ff167b82 */ /* 0x000ee20000000a00 */
[----:B0-----:R-:W-:-:S04]  /*0a20*/  ISETP.NE.U32.AND P0, PT, R20, RZ, PT ;  /* 0x000000ff1400720c */ /* 0x001fc80003f05070 */
[----:B------:R-:W-:-:S13]  /*0a30*/  ISETP.NE.AND.EX P0, PT, R21, RZ, PT, P0 ;  /* 0x000000ff1500720c */ /* 0x000fda0003f05300 */
[----:B--23--:R-:W-:Y:S05]  /*0a40*/  @!P0 BRA `(.L_x_9) ;  /* 0x0000000000288947 */ /* 0x00cfea0003800000 */
[----:B------:R-:W0:Y:S02]  /*0a50*/  LDC R11, c[0x0][0x634] ;  /* 0x00018d00ff0b7b82 */ /* 0x000e240000000800 */
[----:B0-----:R-:W-:-:S05]  /*0a60*/  IADD3 R11, P0, R16, R11, RZ ;  /* 0x0000000b100b7210 */ /* 0x001fca0007f1e0ff */
[----:B------:R-:W-:-:S04]  /*0a70*/  IMAD.X R13, RZ, RZ, R24, P0 ;  /* 0x000000ffff0d7224 */ /* 0x000fc800000e0618 */
[----:B------:R-:W-:-:S04]  /*0a80*/  IMAD.WIDE.U32 R2, R13, R20, RZ ;  /* 0x000000140d027225 */ /* 0x000fc800078e00ff */
[----:B------:R-:W-:-:S04]  /*0a90*/  IMAD.WIDE.U32 R8, P0, R11, R21, R2 ;  /* 0x000000150b087225 */ /* 0x000fc80007800002 */
[----:B------:R-:W-:Y:S01]  /*0aa0*/  IMAD.WIDE.U32 R2, R11, R20, RZ ;  /* 0x000000140b027225 */ /* 0x000fe200078e00ff */
[----:B------:R-:W-:-:S03]  /*0ab0*/  MOV R10, R9 ;  /* 0x00000009000a7202 */ /* 0x000fc60000000f00 */
[----:B------:R-:W-:Y:S01]  /*0ac0*/  IMAD.X R11, RZ, RZ, RZ, P0 ;  /* 0x000000ffff0b7224 */ /* 0x000fe200000e06ff */
[----:B------:R-:W-:-:S05]  /*0ad0*/  IADD3 RZ, P0, R3, R8, RZ ;  /* 0x0000000803ff7210 */ /* 0x000fca0007f1e0ff */
[----:B------:R-:W-:-:S08]  /*0ae0*/  IMAD.WIDE.U32.X R2, R13, R21, R10, P0 ;  /* 0x000000150d027225 */ /* 0x000fd000000e040a */
.L_x_9:
[----:B------:R-:W0:Y:S01]  /*0af0*/  LDC.64 R20, c[0x0][0x640] ;  /* 0x00019000ff147b82 */ /* 0x000e220000000a00 */
[-CC-:B------:R-:W-:Y:S01]  /*0b00*/  SHF.R.U64 R157, R2, R0.reuse, R3.reuse ;  /* 0x00000000029d7219 */ /* 0x180fe20000001203 */
[----:B------:R-:W-:Y:S01]  /*0b10*/  IMAD.MOV.U32 R2, RZ, RZ, R16 ;  /* 0x000000ffff027224 */ /* 0x000fe200078e0010 */
[----:B------:R-:W-:Y:S01]  /*0b20*/  SHF.R.U32.HI R0, RZ, R0, R3 ;  /* 0x00000000ff007219 */ /* 0x000fe20000011603 */
[----:B------:R-:W-:Y:S01]  /*0b30*/  IMAD R25, R7, R14, R4 ;  /* 0x0000000e07197224 */ /* 0x000fe200078e0204 */
[----:B------:R-:W-:-:S03]  /*0b40*/  IADD3 R5, P0, RZ, -R157, RZ ;  /* 0x8000009dff057210 */ /* 0x000fc60007f1e0ff */
[----:B------:R-:W2:Y:S02]  /*0b50*/  LDC R8, c[0x0][0x618] ;  /* 0x00018600ff087b82 */ /* 0x000ea40000000800 */
[----:B------:R-:W-:-:S04]  /*0b60*/  IMAD.X R3, RZ, RZ, ~R0, P0 ;  /* 0x000000ffff037224 */ /* 0x000fc800000e0e00 */
[-C--:B------:R-:W-:Y:S02]  /*0b70*/  IMAD R0, R3, R22.reuse, RZ ;  /* 0x0000001603007224 */ /* 0x080fe400078e02ff */
[----:B------:R-:W3:Y:S01]  /*0b80*/  LDC R12, c[0x0][0x608] ;  /* 0x00018200ff0c7b82 */ /* 0x000ee20000000800 */
[----:B------:R-:W-:Y:S02]  /*0b90*/  IMAD.MOV.U32 R3, RZ, RZ, R24 ;  /* 0x000000ffff037224 */ /* 0x000fe400078e0018 */
[----:B------:R-:W-:-:S05]  /*0ba0*/  IMAD.WIDE.U32 R2, R5, R22, R2 ;  /* 0x0000001605027225 */ /* 0x000fca00078e0002 */
[----:B------:R-:W4:Y:S01]  /*0bb0*/  LDC R15, c[0x0][0x658] ;  /* 0x00019600ff0f7b82 */ /* 0x000f220000000800 */
[----:B------:R-:W-:Y:S01]  /*0bc0*/  IMAD R5, R5, R23, R0 ;  /* 0x0000001705057224 */ /* 0x000fe200078e0200 */
[----:B0-----:R-:W-:Y:S01]  /*0bd0*/  ISETP.NE.U32.AND P0, PT, R20, RZ, PT ;  /* 0x000000ff1400720c */ /* 0x001fe20003f05070 */
[----:B------:R-:W-:Y:S02]  /*0be0*/  IMAD.MOV.U32 R0, RZ, RZ, -0x1 ;  /* 0xffffffffff007424 */ /* 0x000fe400078e00ff */
[----:B------:R-:W-:Y:S01]  /*0bf0*/  IMAD.IADD R3, R3, 0x1, R5 ;  /* 0x0000000103037824 */ /* 0x000fe200078e0205 */
[----:B------:R-:W-:Y:S02]  /*0c00*/  ISETP.NE.AND.EX P0, PT, R21, RZ, PT, P0 ;  /* 0x000000ff1500720c */ /* 0x000fe40003f05300 */
[----:B------:R-:W0:Y:S02]  /*0c10*/  LDC R13, c[0x0][0x600] ;  /* 0x00018000ff0d7b82 */ /* 0x000e240000000800 */
[----:B--2---:R-:W-:-:S02]  /*0c20*/  SHF.R.U64 R10, R2, R8, R3 ;  /* 0x00000008020a7219 */ /* 0x004fc40000001203 */
[----:B------:R-:W-:-:S04]  /*0c30*/  SHF.R.U32.HI R3, RZ, R8, R3 ;  /* 0x00000008ff037219 */ /* 0x000fc80000011603 */
[----:B-1----:R-:W1:Y:S01]  /*0c40*/  LDC R16, c[0x0][0x648] ;  /* 0x00019200ff107b82 */ /* 0x002e620000000800 */
[-CC-:B---3--:R-:W-:Y:S02]  /*0c50*/  SHF.R.U64 R24, R10, R12.reuse, R3.reuse ;  /* 0x0000000c0a187219 */ /* 0x188fe40000001203 */
[----:B------:R-:W-:Y:S01]  /*0c60*/  SHF.R.U32.HI R2, RZ, R12, R3 ;  /* 0x0000000cff027219 */ /* 0x000fe20000011603 */
[----:B------:R-:W-:-:S04]  /*0c70*/  IMAD.MOV.U32 R12, RZ, RZ, 0x1 ;  /* 0x00000001ff0c7424 */ /* 0x000fc800078e00ff */
[----:B------:R-:W2:Y:S01]  /*0c80*/  LDC R23, c[0x0][0x638] ;  /* 0x00018e00ff177b82 */ /* 0x000ea20000000800 */
[-C--:B----4-:R-:W-:Y:S02]  /*0c90*/  SHF.L.U32 R0, R0, R15.reuse, RZ ;  /* 0x0000000f00007219 */ /* 0x090fe400000006ff */
[-CC-:B------:R-:W-:Y:S02]  /*0ca0*/  SHF.R.U64 R14, R24, R15.reuse, R2.reuse ;  /* 0x0000000f180e7219 */ /* 0x180fe40000001202 */
[----:B------:R-:W-:Y:S02]  /*0cb0*/  SHF.R.U32.HI R3, RZ, R15, R2 ;  /* 0x0000000fff037219 */ /* 0x000fe40000011602 */
[----:B------:R-:W-:Y:S01]  /*0cc0*/  LOP3.LUT R7, RZ, R0, RZ, 0x33, !PT ;  /* 0x00000000ff077212 */ /* 0x000fe200078e33ff */
[----:B------:R-:W3:Y:S01]  /*0cd0*/  LDC R22, c[0x0][0x610] ;  /* 0x00018400ff167b82 */ /* 0x000ee20000000800 */
[----:B------:R-:W-:Y:S01]  /*0ce0*/  MOV R2, R14 ;  /* 0x0000000e00027202 */ /* 0x000fe20000000f00 */
[----:B------:R-:W-:Y:S06]  /*0cf0*/  @!P0 BRA `(.L_x_10) ;  /* 0x0000000000288947 */ /* 0x000fec0003800000 */
[----:B------:R-:W4:Y:S02]  /*0d00*/  LDC R9, c[0x0][0x64c] ;  /* 0x00019300ff097b82 */ /* 0x000f240000000800 */
[----:B----4-:R-:W-:-:S05]  /*0d10*/  IADD3 R9, P0, R14, R9, RZ ;  /* 0x000000090e097210 */ /* 0x010fca0007f1e0ff */
[----:B------:R-:W-:-:S04]  /*0d20*/  IMAD.X R11, RZ, RZ, R3, P0 ;  /* 0x000000ffff0b7224 */ /* 0x000fc800000e0603 */
[----:B------:R-:W-:-:S04]  /*0d30*/  IMAD.WIDE.U32 R2, R11, R20, RZ ;  /* 0x000000140b027225 */ /* 0x000fc800078e00ff */
[----:B------:R-:W-:-:S04]  /*0d40*/  IMAD.WIDE.U32 R4, P0, R9, R21, R2 ;  /* 0x0000001509047225 */ /* 0x000fc80007800002 */
[----:B------:R-:W-:-:S04]  /*0d50*/  IMAD.WIDE.U32 R2, R9, R20, RZ ;  /* 0x0000001409027225 */ /* 0x000fc800078e00ff */
[----:B------:R-:W-:Y:S01]  /*0d60*/  IMAD.X R9, RZ, RZ, RZ, P0 ;  /* 0x000000ffff097224 */ /* 0x000fe200000e06ff */
[----:B------:R-:W-:Y:S01]  /*0d70*/  IADD3 RZ, P0, R3, R4, RZ ;  /* 0x0000000403ff7210 */ /* 0x000fe20007f1e0ff */
[----:B------:R-:W-:-:S04]  /*0d80*/  IMAD.MOV.U32 R8, RZ, RZ, R5 ;  /* 0x000000ffff087224 */ /* 0x000fc800078e0005 */
[----:B------:R-:W-:-:S08]  /*0d90*/  IMAD.WIDE.U32.X R2, R11, R21, R8, P0 ;  /* 0x000000150b027225 */ /* 0x000fd000000e0408 */
.L_x_10:
[----:B-1----:R-:W-:Y:S01]  /*0da0*/  SHF.R.U64 R2, R2, R16, R3 ;  /* 0x0000001002027219 */ /* 0x002fe20000001203 */
[----:B0-----:R-:W-:Y:S01]  /*0db0*/  VIADD R3, R13, 0xffffffff ;  /* 0xffffffff0d037836 */ /* 0x001fe20000000000 */
[----:B------:R-:W-:Y:S02]  /*0dc0*/  SHF.L.U32 R0, R12, R15, RZ ;  /* 0x0000000f0c007219 */ /* 0x000fe400000006ff */
[----:B------:R-:W-:Y:S01]  /*0dd0*/  LOP3.LUT R7, R24, R7, RZ, 0xc0, !PT ;  /* 0x0000000718077212 */ /* 0x000fe200078ec0ff */
[----:B------:R-:W-:Y:S01]  /*0de0*/  IMAD.MOV R4, RZ, RZ, -R2 ;  /* 0x000000ffff047224 */ /* 0x000fe200078e0a02 */
[----:B------:R-:W-:Y:S02]  /*0df0*/  SEL R6, R6, R25, !P1 ;  /* 0x0000001906067207 */ /* 0x000fe40004800000 */
[----:B------:R-:W-:Y:S01]  /*0e00*/  LOP3.LUT R3, R10, R3, RZ, 0xc0, !PT ;  /* 0x000000030a037212 */ /* 0x000fe200078ec0ff */
[----:B------:R-:W-:Y:S02]  /*0e10*/  IMAD R7, R0, R2, R7 ;  /* 0x0000000200077224 */ /* 0x000fe400078e0207 */
[----:B--2---:R-:W-:-:S02]  /*0e20*/  IMAD R0, R4, R23, R14 ;  /* 0x0000001704007224 */ /* 0x004fc400078e020e */
[----:B---3--:R-:W-:Y:S02]  /*0e30*/  IMAD R6, R7, R22, R6 ;  /* 0x0000001607067224 */ /* 0x008fe400078e0206 */
[----:B------:R-:W-:Y:S02]  /*0e40*/  IMAD.MOV.U32 R2, RZ, RZ, 0x1 ;  /* 0x00000001ff027424 */ /* 0x000fe400078e00ff */
[----:B------:R-:W-:-:S03]  /*0e50*/  IMAD R3, R0, R13, R3 ;  /* 0x0000000d00037224 */ /* 0x000fc600078e0203 */
[----:B------:R-:W-:Y:S02]  /*0e60*/  PRMT R0, R2, 0x7610, R0 ;  /* 0x0000761002007816 */ /* 0x000fe40000000000 */
[----:B------:R-:W-:Y:S02]  /*0e70*/  SEL R23, R3, R6, !P1 ;  /* 0x0000000603177207 */ /* 0x000fe40004800000 */
[----:B------:R-:W-:-:S07]  /*0e80*/  SEL R22, R6, R3, !P1 ;  /* 0x0000000306167207 */ /* 0x000fce0004800000 */
.L_x_8:
[----:B------:R-:W-:-:S08]  /*0e90*/  NOP ;  /* 0x0000000000007918 */ /* 0x000fd00000000000 */
[----:B------:R-:W0:Y:S02]  /*0ea0*/  USETMAXREG.TRY_ALLOC.CTAPOOL UP0, 0xf0 ;  /* 0x000000f0000079c8 */ /* 0x000e240008000600 */
[----:B0-----:R-:W-:-:S13]  /*0eb0*/  PLOP3.LUT P0, PT, PT, PT, UP0, 0x80, 0x0 ;  /* 0x000000000000781c */ /* 0x001fda0003f0f008 */
[----:B------:R-:W-:Y:S05]  /*0ec0*/  @!P0 BRA `(.L_x_8) ;  /* 0xfffffffc00f08947 */ /* 0x000fea000383ffff */
[----:B------:R-:W-:Y:S01]  /*0ed0*/  ULDC.64 UR4, c[0x0][0x598] ;  /* 0x0001660000047ab9 */ /* 0x000fe20000000a00 */
[----:B------:R-:W-:Y:S01]  /*0ee0*/  ULDC.64 UR36, c[0x0][0x208] ;  /* 0x0000820000247ab9 */ /* 0x000fe20000000a00 */
[----:B------:R-:W-:-:S04]  /*0ef0*/  ISETP.NE.U32.AND P0, PT, RZ, UR4, PT ;  /* 0x00000004ff007c0c */ /* 0x000fc8000bf05070 */
[----:B------:R-:W-:-:S13]  /*0f00*/  ISETP.NE.AND.EX P0, PT, RZ, UR5, PT, P0 ;  /* 0x00000005ff007c0c */ /* 0x000fda000bf05300 */
[----:B------:R-:W-:Y:S05]  /*0f10*/  @!P0 BRA `(.L_x_11) ;  /* 0x00000000001c8947 */ /* 0x000fea0003800000 */
[----:B------:R-:W0:Y:S02]  /*0f20*/  LDC.64 R2, c[0x0][0x598] ;  /* 0x00016600ff027b82 */ /* 0x000e240000000a00 */
[----:B0-----:R-:W2:Y:S02]  /*0f30*/  LDG.E.64 R2, desc[UR36][R2.64] ;  /* 0x0000002402027981 */ /* 0x001ea4000c1e1b00 */
[----:B--2---:R-:W-:-:S04]  /*0f40*/  ISETP.NE.U32.AND P0, PT, R2, RZ, PT ;  /* 0x000000ff0200720c */ /* 0x004fc80003f05070 */
[----:B------:R-:W-:-:S13]  /*0f50*/  ISETP.NE.AND.EX P0, PT, R3, RZ, PT, P0 ;  /* 0x000000ff0300720c */ /* 0x000fda0003f05300 */
[----:B------:R-:W-:Y:S05]  /*0f60*/  @!P0 BRA `(.L_x_11) ;  /* 0x0000000000088947 */ /* 0x000fea0003800000 */
[----:B------:R0:W5:Y:S01]  /*0f70*/  LD.E R2, desc[UR36][R2.64] ;  /* 0x0000002402027980 */ /* 0x000162000c101900 */
[----:B------:R-:W-:Y:S05]  /*0f80*/  BRA `(.L_x_12) ;  /* 0x0000000000247947 */ /* 0x000fea0003800000 */
.L_x_11:
[----:B------:R-:W-:Y:S02]  /*0f90*/  ULDC.64 UR4, c[0x0][0x588] ;  /* 0x0001620000047ab9 */ /* 0x000fe40000000a00 */
[----:B------:R-:W-:-:S04]  /*0fa0*/  ISETP.NE.U32.AND P0, PT, RZ, UR4, PT ;  /* 0x00000004ff007c0c */ /* 0x000fc8000bf05070 */
[----:B------:R-:W-:-:S13]  /*0fb0*/  ISETP.NE.AND.EX P0, PT, RZ, UR5, PT, P0 ;  /* 0x00000005ff007c0c */ /* 0x000fda000bf05300 */
[----:B------:R-:W-:Y:S05]  /*0fc0*/  @!P0 BRA `(.L_x_13) ;  /* 0x00000000000c8947 */ /* 0x000fea0003800000 */
[----:B------:R-:W0:Y:S02]  /*0fd0*/  LDC.64 R2, c[0x0][0x588] ;  /* 0x00016200ff027b82 */ /* 0x000e240000000a00 */
[----:B0-----:R2:W5:Y:S01]  /*0fe0*/  LDG.E R2, desc[UR36][R2.64] ;  /* 0x0000002402027981 */ /* 0x001562000c1e1900 */
[----:B------:R-:W-:Y:S05]  /*0ff0*/  BRA `(.L_x_12) ;  /* 0x0000000000087947 */ /* 0x000fea0003800000 */
.L_x_13:
[----:B------:R-:W-:Y:S02]  /*1000*/  ULDC UR4, c[0x0][0x580] ;  /* 0x0001600000047ab9 */ /* 0x000fe40000000800 */
[----:B------:R-:W-:-:S07]  /*1010*/  MOV R2, UR4 ;  /* 0x0000000400027c02 */ /* 0x000fce0008000f00 */
.L_x_12:
[----:B------:R-:W-:Y:S02]  /*1020*/  ULDC.64 UR4, c[0x0][0x5a0] ;  /* 0x0001680000047ab9 */ /* 0x000fe40000000a00 */
[----:B------:R-:W-:-:S04]  /*1030*/  ISETP.NE.U32.AND P0, PT, RZ, UR4, PT ;  /* 0x00000004ff007c0c */ /* 0x000fc8000bf05070 */
[----:B------:R-:W-:-:S13]  /*1040*/  ISETP.NE.AND.EX P0, PT, RZ, UR5, PT, P0 ;  /* 0x00000005ff007c0c */ /* 0x000fda000bf05300 */
[----:B------:R-:W-:Y:S05]  /*1050*/  @!P0 BRA `(.L_x_14) ;  /* 0x00000000001c8947 */ /* 0x000fea0003800000 */
[----:B------:R-:W3:Y:S02]  /*1060*/  LDC.64 R4, c[0x0][0x5a0] ;  /* 0x00016800ff047b82 */ /* 0x000ee40000000a00 */
[----:B---3--:R-:W3:Y:S02]  /*1070*/  LDG.E.64 R4, desc[UR36][R4.64] ;  /* 0x0000002404047981 */ /* 0x008ee4000c1e1b00 */
[----:B---3--:R-:W-:-:S04]  /*1080*/  ISETP.NE.U32.AND P0, PT, R4, RZ, PT ;  /* 0x000000ff0400720c */ /* 0x008fc80003f05070 */
[----:B------:R-:W-:-:S13]  /*1090*/  ISETP.NE.AND.EX P0, PT, R5, RZ, PT, P0 ;  /* 0x000000ff0500720c */ /* 0x000fda0003f05300 */
[----:B------:R-:W-:Y:S05]  /*10a0*/  @!P0 BRA `(.L_x_14) ;  /* 0x0000000000088947 */ /* 0x000fea0003800000 */
[----:B-1----:R1:W5:Y:S01]  /*10b0*/  LD.E R16, desc[UR36][R4.64] ;  /* 0x0000002404107980 */ /* 0x002362000c101900 */
[----:B------:R-:W-:Y:S05]  /*10c0*/  BRA `(.L_x_15) ;  /* 0x0000000000247947 */ /* 0x000fea0003800000 */
.L_x_14:
[----:B------:R-:W-:Y:S02]  /*10d0*/  ULDC.64 UR4, c[0x0][0x590] ;  /* 0x0001640000047ab9 */ /* 0x000fe40000000a00 */
[----:B------:R-:W-:-:S04]  /*10e0*/  ISETP.NE.U32.AND P0, PT, RZ, UR4, PT ;  /* 0x00000004ff007c0c */ /* 0x000fc8000bf05070 */
[----:B------:R-:W-:-:S13]  /*10f0*/  ISETP.NE.AND.EX P0, PT, RZ, UR5, PT, P0 ;  /* 0x00000005ff007c0c */ /* 0x000fda000bf05300 */
[----:B------:R-:W-:Y:S05]  /*1100*/  @!P0 BRA `(.L_x_16) ;  /* 0x00000000000c8947 */ /* 0x000fea0003800000 */
[----:B------:R-:W1:Y:S02]  /*1110*/  LDC.64 R4, c[0x0][0x590] ;  /* 0x00016400ff047b82 */ /* 0x000e640000000a00 */
[----:B-1----:R3:W5:Y:S01]  /*1120*/  LDG.E R16, desc[UR36][R4.64] ;  /* 0x0000002404107981 */ /* 0x002762000c1e1900 */
[----:B------:R-:W-:Y:S05]  /*1130*/  BRA `(.L_x_15) ;  /* 0x0000000000087947 */ /* 0x000fea0003800000 */
.L_x_16:
[----:B------:R-:W-:Y:S02]  /*1140*/  ULDC UR4, c[0x0][0x584] ;  /* 0x0001610000047ab9 */ /* 0x000fe40000000800 */
[----:B-1----:R-:W-:-:S07]  /*1150*/  IMAD.U32 R16, RZ, RZ, UR4 ;  /* 0x00000004ff107e24 */ /* 0x002fce000f8e00ff */
.L_x_15:
[----:B------:R-:W-:-:S13]  /*1160*/  LOP3.LUT P0, RZ, R0, 0xff, RZ, 0xc0, !PT ;  /* 0x000000ff00ff7812 */ /* 0x000fda000780c0ff */
[----:B------:R-:W-:Y:S05]  /*1170*/  @!P0 EXIT ;  /* 0x000000000000894d */ /* 0x000fea0003800000 */
[----:B------:R-:W-:Y:S01]  /*1180*/  ULDC UR4, c[0x0][0x28c] ;  /* 0x0000a30000047ab9 */ /* 0x000fe20000000800 */
[----:B------:R-:W-:Y:S01]  /*1190*/  UMOV UR38, URZ ;  /* 0x0000003f00267c82 */ /* 0x000fe20008000000 */
[----:B------:R-:W-:Y:S01]  /*11a0*/  UIADD3 UR4, UR4, 0x3f, URZ ;  /* 0x0000003f04047890 */ /* 0x000fe2000fffe03f */
[----:B------:R-:W-:-:S03]  /*11b0*/  UMOV UR39, URZ ;  /* 0x0000003f00277c82 */ /* 0x000fc60008000000 */
[----:B------:R-:W-:-:S04]  /*11c0*/  USHF.R.S32.HI UR5, URZ, 0x1f, UR4 ;  /* 0x0000001f3f057899 */ /* 0x000fc80008011404 */
[----:B------:R-:W-:-:S04]  /*11d0*/  ULEA.HI UR5, UR5, UR4, URZ, 0x6 ;  /* 0x0000000405057291 */ /* 0x000fc8000f8f303f */
[----:B------:R-:W-:-:S12]  /*11e0*/  USHF.R.S32.HI UR40, URZ, 0x6, UR5 ;  /* 0x000000063f287899 */ /* 0x000fd80008011405 */
.L_x_546:
[----:B------:R-:W4:Y:S01]  /*11f0*/  S2R R0, SR_TID.X ;  /* 0x0000000000007919 */ /* 0x000f220000002100 */
[----:B0-----:R-:W0:Y:S01]  /*1200*/  S2UR UR7, SR_CgaCtaId ;  /* 0x00000000000779c3 */ /* 0x001e220000008800 */
[----:B------:R-:W-:Y:S02]  /*1210*/  UMOV UR6, 0x400 ;  /* 0x0000040000067882 */ /* 0x000fe40000000000 */
[----:B0-----:R-:W-:Y:S01]  /*1220*/  ULEA UR6, UR7, UR6, 0x18 ;  /* 0x0000000607067291 */ /* 0x001fe2000f8ec03f */
[----:B----4-:R-:W-:-:S04]  /*1230*/  LOP3.LUT R0, R0, 0x80, RZ, 0xc0, !PT ;  /* 0x0000008000007812 */ /* 0x010fc800078ec0ff */
[----:B------:R-:W-:-:S06]  /*1240*/  SHF.R.U32.HI R0, RZ, 0x7, R0 ;  /* 0x00000007ff007819 */ /* 0x000fcc0000011600 */
[----:B------:R-:W0:Y:S02]  /*1250*/  SHFL.IDX PT, R0, R0, RZ, 0x1f ;  /* 0x00001fff00007589 */ /* 0x000e2400000e0000 */
[----:B0-----:R-:W-:-:S13]  /*1260*/  R2UR UR4, R0 ;  /* 0x00000000000472ca */ /* 0x001fda00000e0000 */
[----:B------:R-:W-:-:S04]  /*1270*/  ULEA.HI UR5, UR4, UR4, URZ, 0x1 ;  /* 0x0000000404057291 */ /* 0x000fc8000f8f083f */
[----:B------:R-:W-:-:S04]  /*1280*/  ULOP3.LUT UR5, UR5, 0x7fffe, URZ, 0xc0, !UPT ;  /* 0x0007fffe05057892 */ /* 0x000fc8000f8ec03f */
[----:B------:R-:W-:-:S03]  /*1290*/  UIADD3 UR5, UR4, -UR5, URZ ;  /* 0x8000000504057290 */ /* 0x000fc6000fffe03f */
[----:B------:R-:W-:Y:S01]  /*12a0*/  ULDC UR4, c[0x0][0x28c] ;  /* 0x0000a30000047ab9 */ /* 0x000fe20000000800 */
[----:B------:R-:W-:Y:S01]  /*12b0*/  ULEA UR5, UR5, UR6, 0xd ;  /* 0x0000000605057291 */ /* 0x000fe2000f8e683f */
[----:B------:R-:W-:-:S03]  /*12c0*/  ISETP.LT.AND P0, PT, RZ, UR4, PT ;  /* 0x00000004ff007c0c */ /* 0x000fc6000bf01270 */
[----:B------:R-:W-:-:S04]  /*12d0*/  UIADD3 UR5, UR5, 0x100, URZ ;  /* 0x0000010005057890 */ /* 0x000fc8000fffe03f */
[----:B------:R-:W-:-:S04]  /*12e0*/  USHF.R.U32.HI UR5, URZ, 0x4, UR5 ;  /* 0x000000043f057899 */ /* 0x000fc80008011605 */
[----:B------:R-:W-:Y:S02]  /*12f0*/  ULOP3.LUT UR41, UR5, 0x3fff, URZ, 0xc0, !UPT ;  /* 0x00003fff05297892 */ /* 0x000fe4000f8ec03f */
[----:B-1-3--:R-:W-:Y:S10]  /*1300*/  @P0 BRA `(.L_x_17) ;  /* 0x0000000000400947 */ /* 0x00aff40003800000 */
[----:B------:R-:W-:Y:S01]  /*1310*/  MOV R0, 0x0 ;  /* 0x0000000000007802 */ /* 0x000fe20000000f00 */
[----:B------:R-:W-:Y:S01]  /*1320*/  ULDC.64 UR4, c[0x4][0x68] ;  /* 0x01001a0000047ab9 */ /* 0x000fe20000000a00 */
[----:B------:R-:W-:Y:S01]  /*1330*/  ULDC.64 UR6, c[0x4][0x8] ;  /* 0x0100020000067ab9 */ /* 0x000fe20000000a00 */
[----:B-1-3--:R-:W-:Y:S01]  /*1340*/  IMAD.U32 R4, RZ, RZ, UR4 ;  /* 0x00000004ff047e24 */ /* 0x00afe2000f8e00ff */
[----:B------:R0:W1:Y:S01]  /*1350*/  LDC.64 R14, c[0x4][R0] ;  /* 0x01000000000e7b82 */ /* 0x0000620000000a00 */
[----:B------:R-:W-:Y:S01]  /*1360*/  IMAD.U32 R5, RZ, RZ, UR5 ;  /* 0x00000005ff057e24 */ /* 0x000fe2000f8e00ff */
[----:B------:R-:W-:Y:S01]  /*1370*/  ULDC.64 UR4, c[0x4][0x70] ;  /* 0x01001c0000047ab9 */ /* 0x000fe20000000a00 */
[----:B------:R-:W-:Y:S01]  /*1380*/  IMAD.U32 R10, RZ, RZ, UR6 ;  /* 0x00000006ff0a7e24 */ /* 0x000fe2000f8e00ff */
[----:B------:R-:W-:Y:S01]  /*1390*/  MOV R11, UR7 ;  /* 0x00000007000b7c02 */ /* 0x000fe20008000f00 */
[----:B------:R-:W-:Y:S02]  /*13a0*/  IMAD.U32 R6, RZ, RZ, UR4 ;  /* 0x00000004ff067e24 */ /* 0x000fe4000f8e00ff */
[----:B------:R-:W-:-:S02]  /*13b0*/  IMAD.U32 R7, RZ, RZ, UR5 ;  /* 0x00000005ff077e24 */ /* 0x000fc4000f8e00ff */
[----:B------:R-:W-:Y:S02]  /*13c0*/  IMAD.MOV.U32 R8, RZ, RZ, 0x1e1 ;  /* 0x000001e1ff087424 */ /* 0x000fe400078e00ff */
[----:B------:R-:W-:Y:S02]  /*13d0*/  IMAD.MOV.U32 R12, RZ, RZ, 0x1 ;  /* 0x00000001ff0c7424 */ /* 0x000fe400078e00ff */
[----:B0-----:R-:W-:-:S07]  /*13e0*/  IMAD.MOV.U32 R13, RZ, RZ, RZ ;  /* 0x000000ffff0d7224 */ /* 0x001fce00078e00ff */
[----:B------:R-:W-:-:S07]  /*13f0*/  LEPC R20, `(.L_x_17) ;  /* 0x000000001014794e */ /* 0x000fce0000000000 */
[----:B-12--5:R-:W-:Y:S05]  /*1400*/  CALL.ABS.NOINC R14 ;  /* 0x000000000e007343 */ /* 0x026fea0003c00000 */
.L_x_17:
[----:B------:R-:W-:-:S04]  /*1410*/  LOP3.LUT R0, R19, 0x1, RZ, 0xfc, !PT ;  /* 0x0000000113007812 */ /* 0x000fc800078efcff */
[----:B------:R-:W-:-:S13]  /*1420*/  ISETP.NE.AND P0, PT, R0, 0x3, PT ;  /* 0x000000030000780c */ /* 0x000fda0003f05270 */
[----:B------:R-:W-:Y:S05]  /*1430*/  @!P0 BRA `(.L_x_18) ;  /* 0x0000000000048947 */ /* 0x000fea0003800000 */
[----:B------:R-:W-:Y:S01]  /*1440*/  BPT.TRAP 0x1 ;  /* 0x000000040000795c */ /* 0x000fe20000300000 */
.L_x_18:
[----:B------:R-:W0:Y:S01]  /*1450*/  S2UR UR5, SR_CgaCtaId ;  /* 0x00000000000579c3 */ /* 0x000e220000008800 */
[----:B------:R-:W-:Y:S01]  /*1460*/  UMOV UR4, 0x400 ;  /* 0x0000040000047882 */ /* 0x000fe20000000000 */
[----:B-1-3--:R-:W-:Y:S02]  /*1470*/  IMAD.U32 R5, RZ, RZ, UR39 ;  /* 0x00000027ff057e24 */ /* 0x00afe4000f8e00ff */
[----:B--2---:R-:W-:-:S05]  /*1480*/  IMAD.U32 R3, RZ, RZ, UR38 ;  /* 0x00000026ff037e24 */ /* 0x004fca000f8e00ff */
[----:B------:R-:W-:Y:S01]  /*1490*/  SHF.L.U32 R3, R3, 0x1f, RZ ;  /* 0x0000001f03037819 */ /* 0x000fe200000006ff */
[----:B0-----:R-:W-:-:S06]  /*14a0*/  ULEA UR4, UR5, UR4, 0x18 ;  /* 0x0000000405047291 */ /* 0x001fcc000f8ec03f */
[----:B------:R-:W-:-:S05]  /*14b0*/  IMAD.U32 R0, RZ, RZ, UR4 ;  /* 0x00000004ff007e24 */ /* 0x000fca000f8e00ff */
[----:B------:R-:W-:-:S04]  /*14c0*/  LEA R4, R5, R0, 0x3 ;  /* 0x0000000005047211 */ /* 0x000fc800078e18ff */
[----:B------:R0:W1:Y:S01]  /*14d0*/  SYNCS.PHASECHK.TRANS64.TRYWAIT P1, [R4+URZ], R3 ;  /* 0x00000003040075a7 */ /* 0x000062000802017f */
[----:B------:R-:W-:Y:S05]  /*14e0*/  @!P0 BRA `(.L_x_19) ;  /* 0x0000000000048947 */ /* 0x000fea0003800000 */
[----:B------:R-:W-:Y:S01]  /*14f0*/  BPT.TRAP 0x1 ;  /* 0x000000040000795c */ /* 0x000fe20000300000 */
.L_x_19:
[----:B-1----:R-:W-:Y:S05]  /*1500*/  @P1 BRA `(.L_x_20) ;  /* 0x0000000000081947 */ /* 0x002fea0003800000 */
[----:B------:R-:W1:Y:S02]  /*1510*/  SYNCS.PHASECHK.TRANS64.TRYWAIT P1, [R4+URZ], R3 ;  /* 0x00000003040075a7 */ /* 0x000e64000802017f */
[----:B-1----:R-:W-:Y:S05]  /*1520*/  @!P1 BRA `(.L_x_21) ;  /* 0x0000019c00ac9947 */ /* 0x002fea0003800000 */
.L_x_20:
[----:B------:R-:W-:-:S04]  /*1530*/  UISETP.LT.AND UP0, UPT, UR40, 0x1, UPT ;  /* 0x000000012800788c */ /* 0x000fc8000bf01270 */
[----:B------:R-:W-:-:S06]  /*1540*/  USEL UR4, UR40, 0x1, UP0 ;  /* 0x0000000128047887 */ /* 0x000fcc0008000000 */
[----:B------:R-:W-:Y:S01]  /*1550*/  IMAD.U32 R5, RZ, RZ, UR4 ;  /* 0x00000004ff057e24 */ /* 0x000fe2000f8e00ff */
[----:B------:R-:W-:Y:S05]  /*1560*/  WARPSYNC.ALL ;  /* 0x0000000000007948 */ /* 0x000fea0003800000 */
[----:B------:R-:W-:-:S04]  /*1570*/  IADD3 R5, -R5, UR40, RZ ;  /* 0x0000002805057c10 */ /* 0x000fc8000fffe1ff */
[----:B------:R-:W-:Y:S02]  /*1580*/  ISETP.GE.AND P1, PT, R5, 0x1, PT ;  /* 0x000000010500780c */ /* 0x000fe40003f26270 */
[----:B------:R-:W-:Y:S01]  /*1590*/  R2UR UR4, R0 ;  /* 0x00000000000472ca */ /* 0x000fe200000e0000 */
[----:B------:R-:W-:Y:S01]  /*15a0*/  WARPGROUP.ARRIVE ;  /* 0x00000000000079c5 */ /* 0x000fe20000000000 */
[----:B------:R-:W-:Y:S01]  /*15b0*/  UMOV UR9, 0x40000040 ;  /* 0x4000004000097882 */ /* 0x000fe20000000000 */
[----:B------:R-:W-:Y:S01]  /*15c0*/  UMOV UR11, 0x40000040 ;  /* 0x40000040000b7882 */ /* 0x000fe20000000000 */
[----:B------:R-:W-:Y:S04]  /*15d0*/  STL [R1+0x2e0], R23 ;  /* 0x0002e01701007387 */ /* 0x000fe80000100800 */
[----:B------:R-:W-:Y:S04]  /*15e0*/  STL [R1+0x2dc], R22 ;  /* 0x0002dc1601007387 */ /* 0x000fe80000100800 */
[----:B------:R-:W-:Y:S01]  /*15f0*/  STL [R1+0x2d8], R19 ;  /* 0x0002d81301007387 */ /* 0x000fe20000100800 */
[----:B------:R-:W-:-:S03]  /*1600*/  UIADD3 UR4, UR4, 0x8100, URZ ;  /* 0x0000810004047890 */ /* 0x000fc6000fffe03f */
[----:B------:R-:W-:Y:S01]  /*1610*/  STL [R1+0x2d4], R18 ;  /* 0x0002d41201007387 */ /* 0x000fe20000100800 */
[----:B------:R-:W-:-:S03]  /*1620*/  USHF.R.U32.HI UR4, URZ, 0x4, UR4 ;  /* 0x000000043f047899 */ /* 0x000fc60008011604 */
[----:B------:R2:W-:Y:S01]  /*1630*/  STL [R1+0x2d0], R17 ;  /* 0x0002d01101007387 */ /* 0x0005e20000100800 */
[----:B------:R-:W-:Y:S02]  /*1640*/  ULOP3.LUT UR5, UR4, 0x3fff, URZ, 0xc0, !UPT ;  /* 0x00003fff04057892 */ /* 0x000fe4000f8ec03f */
[----:B------:R-:W-:Y:S01]  /*1650*/  ULOP3.LUT UR4, UR41, 0x10000, URZ, 0xfc, !UPT ;  /* 0x0001000029047892 */ /* 0x000fe2000f8efc3f */
[----:B-----5:R3:W-:Y:S01]  /*1660*/  STL [R1+0x2cc], R16 ;  /* 0x0002cc1001007387 */ /* 0x0207e20000100800 */
[----:B------:R-:W-:Y:S02]  /*1670*/  ULOP3.LUT UR5, UR5, 0x10000, URZ, 0xfc, !UPT ;  /* 0x0001000005057892 */ /* 0x000fe4000f8efc3f */
[----:B------:R-:W-:Y:S01]  /*1680*/  ULEA UR6, UR39, UR4, 0xa ;  /* 0x0000000427067291 */ /* 0x000fe2000f8e503f */
[----:B------:R4:W-:Y:S01]  /*1690*/  STL [R1+0x2c8], R5 ;  /* 0x0002c80501007387 */ /* 0x0009e20000100800 */
[----:B------:R-:W-:-:S03]  /*16a0*/  ULEA UR7, UR39, UR5, 0xc ;  /* 0x0000000527077291 */ /* 0x000fc6000f8e603f */
[----:B------:R4:W-:Y:S02]  /*16b0*/  STL [R1+0x2c4], R2 ;  /* 0x0002c40201007387 */ /* 0x0009e40000100800 */
[----:B------:R-:W-:Y:S02]  /*16c0*/  UMOV UR8, UR6 ;  /* 0x0000000600087c82 */ /* 0x000fe40008000000 */
[----:B------:R-:W-:Y:S01]  /*16d0*/  UMOV UR10, UR7 ;  /* 0x00000007000a7c82 */ /* 0x000fe20008000000 */
[----:B------:R4:W-:Y:S01]  /*16e0*/  STL [R1+0x2e4], R0 ;  /* 0x0002e40001007387 */ /* 0x0009e20000100800 */
[----:B------:R-:W-:Y:S01]  /*16f0*/  HGMMA.64x256x16.F32.BF16 R24, gdesc[UR8], RZ, !UPT, gsb0 ;  /* 0x03e00000081879f0 */ /* 0x000fe2000c0018ff */
[----:B------:R-:W-:Y:S01]  /*1700*/  UIADD3 UR10, UR7, 0x800, URZ ;  /* 0x00000800070a7890 */ /* 0x000fe2000fffe03f */
[----:B------:R-:W-:Y:S01]  /*1710*/  UMOV UR11, 0x40000040 ;  /* 0x40000040000b7882 */ /* 0x000fe20000000000 */
[----:B------:R-:W-:Y:S02]  /*1720*/  WARPGROUP.DEPBAR.LE gsb0, 0x0 ;  /* 0x00008000000079c5 */ /* 0x000fe40000010000 */
[----:B------:R-:W-:Y:S01]  /*1730*/  STL.64 [R1], R24 ;  /* 0x0000001801007387 */ /* 0x000fe20000100a00 */
[----:B------:R-:W-:Y:S01]  /*1740*/  IMAD.MOV.U32 R235, RZ, RZ, R46 ;  /* 0x000000ffffeb7224 */ /* 0x000fe200078e002e */
[----:B------:R-:W-:Y:S01]  /*1750*/  MOV R230, R51 ;  /* 0x0000003300e67202 */ /* 0x000fe20000000f00 */
[----:B------:R-:W-:Y:S01]  /*1760*/  IMAD.MOV.U32 R234, RZ, RZ, R47 ;  /* 0x000000ffffea7224 */ /* 0x000fe200078e002f */
[----:B------:R-:W-:Y:S01]  /*1770*/  STL.64 [R1+0x8], R26 ;  /* 0x0000081a01007387 */ /* 0x000fe20000100a00 */
        /* <DEDUP_REMOVED lines=35> */
[----:B------:R-:W-:Y:S01]  /*19b0*/  MOV R205, R121 ;  /* 0x0000007900cd7202 */ /* 0x000fe20000000f00 */
[----:B------:R-:W-:Y:S01]  /*19c0*/  IMAD.MOV.U32 R153, RZ, RZ, R69 ;  /* 0x000000ffff997224 */ /* 0x000fe200078e0045 */
[----:B------:R-:W-:Y:S01]  /*19d0*/  MOV R212, R128 ;  /* 0x0000008000d47202 */ /* 0x000fe20000000f00 */
[----:B------:R-:W-:Y:S01]  /*19e0*/  IMAD.MOV.U32 R154, RZ, RZ, R70 ;  /* 0x000000ffff9a7224 */ /* 0x000fe200078e0046 */
[----:B--2---:R-:W-:Y:S01]  /*19f0*/  MOV R17, R135 ;  /* 0x0000008700117202 */ /* 0x004fe20000000f00 */
[----:B------:R-:W-:Y:S01]  /*1a00*/  IMAD.MOV.U32 R155, RZ, RZ, R71 ;  /* 0x000000ffff9b7224 */ /* 0x000fe200078e0047 */
[----:B------:R-:W-:Y:S01]  /*1a10*/  MOV R10, R142 ;  /* 0x0000008e000a7202 */ /* 0x000fe20000000f00 */
[----:B------:R-:W-:Y:S01]  /*1a20*/  IMAD.MOV.U32 R213, RZ, RZ, R73 ;  /* 0x000000ffffd57224 */ /* 0x000fe200078e0049 */
[----:B01----:R-:W-:Y:S01]  /*1a30*/  MOV R3, R149 ;  /* 0x0000009500037202 */ /* 0x003fe20000000f00 */
[----:B------:R-:W-:Y:S01]  /*1a40*/  IMAD.MOV.U32 R158, RZ, RZ, R74 ;  /* 0x000000ffff9e7224 */ /* 0x000fe200078e004a */
[----:B------:R0:W-:Y:S01]  /*1a50*/  STL.64 [R1+0x50], R44 ;  /* 0x0000502c01007387 */ /* 0x0001e20000100a00 */
[----:B------:R-:W-:-:S02]  /*1a60*/  IMAD.MOV.U32 R159, RZ, RZ, R75 ;  /* 0x000000ffff9f7224 */ /* 0x000fc400078e004b */
[----:B------:R-:W-:Y:S01]  /*1a70*/  IMAD.MOV.U32 R160, RZ, RZ, R76 ;  /* 0x000000ffffa07224 */ /* 0x000fe200078e004c */
[----:B------:R-:W-:Y:S01]  /*1a80*/  STL [R1+0x598], R157 ;  /* 0x0005989d01007387 */ /* 0x000fe20000100800 */
[----:B------:R-:W-:Y:S02]  /*1a90*/  IMAD.MOV.U32 R161, RZ, RZ, R77 ;  /* 0x000000ffffa17224 */ /* 0x000fe400078e004d */
[----:B------:R-:W-:Y:S02]  /*1aa0*/  IMAD.MOV.U32 R162, RZ, RZ, R78 ;  /* 0x000000ffffa27224 */ /* 0x000fe400078e004e */
[----:B------:R-:W-:Y:S02]  /*1ab0*/  IMAD.MOV.U32 R164, RZ, RZ, R80 ;  /* 0x000000ffffa47224 */ /* 0x000fe400078e0050 */
[----:B------:R-:W-:Y:S02]  /*1ac0*/  IMAD.MOV.U32 R165, RZ, RZ, R81 ;  /* 0x000000ffffa57224 */ /* 0x000fe400078e0051 */
[----:B------:R-:W-:-:S02]  /*1ad0*/  IMAD.MOV.U32 R166, RZ, RZ, R82 ;  /* 0x000000ffffa67224 */ /* 0x000fc400078e0052 */
[----:B------:R-:W-:Y:S02]  /*1ae0*/  IMAD.MOV.U32 R167, RZ, RZ, R83 ;  /* 0x000000ffffa77224 */ /* 0x000fe400078e0053 */
        /* <DEDUP_REMOVED lines=44> */
[----:B---3--:R-:W-:Y:S02]  /*1db0*/  IMAD.MOV.U32 R16, RZ, RZ, R136 ;  /* 0x000000ffff107224 */ /* 0x008fe400078e0088 */
        /* <DEDUP_REMOVED lines=9> */
[----:B----4-:R-:W-:Y:S02]  /*1e50*/  IMAD.MOV.U32 R5, RZ, RZ, R147 ;  /* 0x000000ffff057224 */ /* 0x010fe400078e0093 */
[----:B------:R-:W-:Y:S02]  /*1e60*/  IMAD.MOV.U32 R4, RZ, RZ, R148 ;  /* 0x000000ffff047224 */ /* 0x000fe400078e0094 */
[----:B------:R-:W-:Y:S02]  /*1e70*/  IMAD.MOV.U32 R2, RZ, RZ, R150 ;  /* 0x000000ffff027224 */ /* 0x000fe400078e0096 */
[----:B------:R-:W-:Y:S02]  /*1e80*/  IMAD.MOV.U32 R0, RZ, RZ, R151 ;  /* 0x000000ffff007224 */ /* 0x000fe400078e0097 */
[----:B0-----:R-:W-:-:S06]  /*1e90*/  WARPGROUP.ARRIVE ;  /* 0x00000000000079c5 */ /* 0x001fcc0000000000 */
[----:B------:R-:W-:Y:S03]  /*1ea0*/  HGMMA.64x256x16.F32.BF16 R24, gdesc[UR8], RZ, !UPT, gsb0 ;  /* 0x03e00000081879f0 */ /* 0x000fe6000c0018ff */
[----:B------:R-:W-:Y:S02]  /*1eb0*/  WARPGROUP.DEPBAR.LE gsb0, 0x0 ;  /* 0x00008000000079c5 */ /* 0x000fe40000010000 */
[----:B------:R-:W-:Y:S04]  /*1ec0*/  STL.64 [R1+0x590], R150 ;  /* 0x0005909601007387 */ /* 0x000fe80000100a00 */
        /* <DEDUP_REMOVED lines=20> */
[----:B------:R0:W-:Y:S04]  /*2010*/  STL.64 [R1+0x4e8], R108 ;  /* 0x0004e86c01007387 */ /* 0x0001e80000100a00 */
[----:B0-----:R-:W2:Y:S04]  /*2020*/  LDL.LU R108, [R1] ;  /* 0x00000000016c7983 */ /* 0x001ea80000300800 */
[----:B------:R-:W2:Y:S04]  /*2030*/  LDL.LU R109, [R1+0x4] ;  /* 0x00000400016d7983 */ /* 0x000ea80000300800 */
        /* <DEDUP_REMOVED lines=19> */
[----:B------:R-:W2:Y:S01]  /*2170*/  LDL.LU R129, [R1+0x54] ;  /* 0x0000540001817983 */ /* 0x000ea20000300800 */
[----:B------:R-:W-:Y:S01]  /*2180*/  IMAD.MOV.U32 R130, RZ, RZ, R235 ;  /* 0x000000ffff827224 */ /* 0x000fe200078e00eb */
[----:B------:R-:W-:Y:S01]  /*2190*/  MOV R134, R231 ;  /* 0x000000e700867202 */ /* 0x000fe20000000f00 */
[----:B------:R-:W-:Y:S01]  /*21a0*/  IMAD.MOV.U32 R131, RZ, RZ, R234 ;  /* 0x000000ffff837224 */ /* 0x000fe200078e00ea */
[----:B------:R-:W-:Y:S01]  /*21b0*/  MOV R141, R224 ;  /* 0x000000e0008d7202 */ /* 0x000fe20000000f00 */
[----:B------:R-:W-:Y:S01]  /*21c0*/  IMAD.MOV.U32 R132, RZ, RZ, R233 ;  /* 0x000000ffff847224 */ /* 0x000fe200078e00e9 */
[----:B------:R-:W-:Y:S01]  /*21d0*/  MOV R148, R217 ;  /* 0x000000d900947202 */ /* 0x000fe20000000f00 */
[----:B------:R-:W-:Y:S01]  /*21e0*/  IMAD.MOV.U32 R133, RZ, RZ, R232 ;  /* 0x000000ffff857224 */ /* 0x000fe200078e00e8 */
[----:B------:R-:W-:Y:S01]  /*21f0*/  UIADD3 UR8, UR6, 0x2, URZ ;  /* 0x0000000206087890 */ /* 0x000fe2000fffe03f */
[----:B------:R-:W-:Y:S01]  /*2200*/  IMAD.MOV.U32 R135, RZ, RZ, R230 ;  /* 0x000000ffff877224 */ /* 0x000fe200078e00e6 */
[----:B------:R-:W-:Y:S01]  /*2210*/  UIADD3 UR10, UR7, 0x2, URZ ;  /* 0x00000002070a7890 */ /* 0x000fe2000fffe03f */
[----:B------:R-:W-:Y:S01]  /*2220*/  IMAD.MOV.U32 R136, RZ, RZ, R229 ;  /* 0x000000ffff887224 */ /* 0x000fe200078e00e5 */
[----:B------:R-:W-:Y:S01]  /*2230*/  MOV R229, R7 ;  /* 0x0000000700e57202 */ /* 0x000fe20000000f00 */
[----:B------:R-:W-:Y:S01]  /*2240*/  IMAD.MOV.U32 R137, RZ, RZ, R228 ;  /* 0x000000ffff897224 */ /* 0x000fe200078e00e4 */
[----:B------:R-:W-:Y:S01]  /*2250*/  UMOV UR9, 0x40000040 ;  /* 0x4000004000097882 */ /* 0x000fe20000000000 */
[----:B------:R-:W-:Y:S01]  /*2260*/  IMAD.MOV.U32 R138, RZ, RZ, R227 ;  /* 0x000000ffff8a7224 */ /* 0x000fe200078e00e3 */
[----:B------:R-:W-:Y:S01]  /*2270*/  UMOV UR11, 0x40000040 ;  /* 0x40000040000b7882 */ /* 0x000fe20000000000 */
[----:B------:R-:W-:-:S02]  /*2280*/  IMAD.MOV.U32 R139, RZ, RZ, R226 ;  /* 0x000000ffff8b7224 */ /* 0x000fc400078e00e2 */
[----:B------:R-:W-:Y:S02]  /*2290*/  IMAD.MOV.U32 R140, RZ, RZ, R225 ;  /* 0x000000ffff8c7224 */ /* 0x000fe400078e00e1 */
[----:B------:R-:W-:Y:S02]  /*22a0*/  IMAD.MOV.U32 R142, RZ, RZ, R223 ;  /* 0x000000ffff8e7224 */ /* 0x000fe400078e00df */
[----:B------:R-:W-:Y:S01]  /*22b0*/  IMAD.MOV.U32 R143, RZ, RZ, R222 ;  /* 0x000000ffff8f7224 */ /* 0x000fe200078e00de */
[----:B------:R-:W-:Y:S01]  /*22c0*/  MOV R222, R14 ;  /* 0x0000000e00de7202 */ /* 0x000fe20000000f00 */
[----:B------:R-:W-:Y:S02]  /*22d0*/  IMAD.MOV.U32 R144, RZ, RZ, R221 ;  /* 0x000000ffff907224 */ /* 0x000fe400078e00dd */
[----:B------:R-:W-:Y:S02]  /*22e0*/  IMAD.MOV.U32 R145, RZ, RZ, R220 ;  /* 0x000000ffff917224 */ /* 0x000fe400078e00dc */
        /* <DEDUP_REMOVED lines=26> */
[----:B------:R-:W-:-:S06]  /*2490*/  IMAD.MOV.U32 R235, RZ, RZ, R0 ;  /* 0x000000ffffeb7224 */ /* 0x000fcc00078e0000 */
[----:B--2---:R-:W-:-:S06]  /*24a0*/  WARPGROUP.ARRIVE ;  /* 0x00000000000079c5 */ /* 0x004fcc0000000000 */
[----:B------:R-:W-:Y:S03]  /*24b0*/  HGMMA.64x256x16.F32.BF16 R108, gdesc[UR8], R108, gsb0 ;  /* 0x03e00000086c79f0 */ /* 0x000fe6000800186c */
[----:B------:R-:W-:Y:S02]  /*24c0*/  WARPGROUP.DEPBAR.LE gsb0, 0x0 ;  /* 0x00008000000079c5 */ /* 0x000fe40000010000 */
[----:B------:R-:W-:Y:S04]  /*24d0*/  STL.64 [R1], R108 ;  /* 0x0000006c01007387 */ /* 0x000fe80000100a00 */
        /* <DEDUP_REMOVED lines=63> */
[----:B0-----:R-:W2:Y:S04]  /*28d0*/  LDL.LU R157, [R1+0x598] ;  /* 0x00059800019d7983 */ /* 0x001ea80000300800 */
[----:B------:R-:W3:Y:S04]  /*28e0*/  LDL.LU.64 R150, [R1+0x590] ;  /* 0x0005900001967983 */ /* 0x000ee80000300a00 */
        /* <DEDUP_REMOVED lines=20> */
[----:B------:R-:W3:Y:S01]  /*2a30*/  LDL.LU.64 R108, [R1+0x4e8] ;  /* 0x0004e800016c7983 */ /* 0x000ee20000300a00 */
[----:B------:R-:W-:Y:S01]  /*2a40*/  UIADD3 UR10, UR7, 0x802, URZ ;  /* 0x00000802070a7890 */ /* 0x000fe2000fffe03f */
[----:B------:R-:W-:Y:S01]  /*2a50*/  UMOV UR11, 0x40000040 ;  /* 0x40000040000b7882 */ /* 0x000fe20000000000 */
[----:B---3--:R-:W-:-:S07]  /*2a60*/  WARPGROUP.ARRIVE ;  /* 0x00000000000079c5 */ /* 0x008fce0000000000 */
[----:B------:R-:W-:Y:S03]  /*2a70*/  HGMMA.64x256x16.F32.BF16 R24, gdesc[UR8], R24, gsb0 ;  /* 0x03e00000081879f0 */ /* 0x000fe60008001818 */
        /* <DEDUP_REMOVED lines=65> */
[----:B0-----:R-:W3:Y:S04]  /*2e90*/  LDL.LU.64 R24, [R1] ;  /* 0x0000000001187983 */ /* 0x001ee80000300a00 */
        /* <DEDUP_REMOVED lines=63> */
[----:B------:R-:W-:-:S02]  /*3290*/  UIADD3 UR8, UR6, 0x4, URZ ;  /* 0x0000000406087890 */ /* 0x000fc4000fffe03f */
[----:B------:R-:W-:Y:S01]  /*32a0*/  UIADD3 UR10, UR7, 0x4, URZ ;  /* 0x00000004070a7890 */ /* 0x000fe2000fffe03f */
[----:B------:R-:W-:Y:S01]  /*32b0*/  UMOV UR9, 0x40000040 ;  /* 0x4000004000097882 */ /* 0x000fe20000000000 */
[----:B------:R-:W-:Y:S01]  /*32c0*/  UMOV UR11, 0x40000040 ;  /* 0x40000040000b7882 */ /* 0x000fe20000000000 */
[----:B---3--:R-:W-:-:S06]  /*32d0*/  WARPGROUP.ARRIVE ;  /* 0x00000000000079c5 */ /* 0x008fcc0000000000 */
[----:B------:R-:W-:Y:S03]  /*32e0*/  HGMMA.64x256x16.F32.BF16 R24, gdesc[UR8], R24, gsb0 ;  /* 0x03e00000081879f0 */ /* 0x000fe60008001818 */
        /* <DEDUP_REMOVED lines=41> */
[----:B------:R0:W-:Y:S01]  /*3580*/  STL.64 [R1+0x50], R44 ;  /* 0x0000502c01007387 */ /* 0x0001e20000100a00 */
[----:B------:R-:W-:Y:S01]  /*3590*/  IMAD.MOV.U32 R210, RZ, RZ, R126 ;  /* 0x000000ffffd27224 */ /* 0x000fe200078e007e */
[----:B------:R-:W-:Y:S01]  /*35a0*/  MOV R165, R81 ;  /* 0x0000005100a57202 */ /* 0x000fe20000000f00 */
[----:B------:R-:W-:Y:S01]  /*35b0*/  IMAD.MOV.U32 R211, RZ, RZ, R127 ;  /* 0x000000ffffd37224 */ /* 0x000fe200078e007f */
[----:B------:R-:W3:Y:S01]  /*35c0*/  LDL.LU.64 R150, [R1+0x4e0] ;  /* 0x0004e00001967983 */ /* 0x000ee20000300a00 */
        /* <DEDUP_REMOVED lines=20> */
[----:B------:R-:W-:-:S02]  /*3710*/  IMAD.MOV.U32 R196, RZ, RZ, R112 ;  /* 0x000000ffffc47224 */ /* 0x000fc400078e0070 */
[----:B------:R-:W-:Y:S01]  /*3720*/  IMAD.MOV.U32 R197, RZ, RZ, R113 ;  /* 0x000000ffffc57224 */ /* 0x000fe200078e0071 */
[----:B------:R-:W3:Y:S01]  /*3730*/  LDL.LU.64 R138, [R1+0x4b0] ;  /* 0x0004b000018a7983 */ /* 0x000ee20000300a00 */
[----:B------:R-:W-:Y:S02]  /*3740*/  IMAD.MOV.U32 R194, RZ, RZ, R110 ;  /* 0x000000ffffc27224 */ /* 0x000fe400078e006e */
[----:B------:R-:W-:Y:S01]  /*3750*/  IMAD.MOV.U32 R195, RZ, RZ, R111 ;  /* 0x000000ffffc37224 */ /* 0x000fe200078e006f */
[----:B------:R-:W3:Y:S01]  /*3760*/  LDL.LU.64 R136, [R1+0x4a8] ;  /* 0x0004a80001887983 */ /* 0x000ee20000300a00 */
[----:B------:R-:W-:Y:S02]  /*3770*/  IMAD.MOV.U32 R192, RZ, RZ, R108 ;  /* 0x000000ffffc07224 */ /* 0x000fe400078e006c */
        /* <DEDUP_REMOVED lines=98> */
[----:B0-----:R-:W3:Y:S04]  /*3da0*/  LDL.LU.64 R44, [R1+0x338] ;  /* 0x00033800012c7983 */ /* 0x001ee80000300a00 */
        /* <DEDUP_REMOVED lines=11> */
[----:B------:R-:W-:-:S02]  /*3e60*/  UMOV UR11, 0x40000040 ;  /* 0x40000040000b7882 */ /* 0x000fc40000000000 */
[----:B--2---:R-:W-:Y:S01]  /*3e70*/  STL [R1+0x2c0], R157 ;  /* 0x0002c09d01007387 */ /* 0x004fe20000100800 */
[----:B---3--:R-:W-:-:S06]  /*3e80*/  WARPGROUP.ARRIVE ;  /* 0x00000000000079c5 */ /* 0x008fcc0000000000 */
        /* <DEDUP_REMOVED lines=53> */
[----:B------:R-:W-:Y:S01]  /*41e0*/  MOV R233, R6 ;  /* 0x0000000600e97202 */ /* 0x000fe20000000f00 */
[----:B------:R-:W-:-:S02]  /*41f0*/  IMAD.MOV.U32 R144, RZ, RZ, R230 ;  /* 0x000000ffff907224 */ /* 0x000fc400078e00e6 */
[----:B------:R-:W-:Y:S02]  /*4200*/  IMAD.MOV.U32 R145, RZ, RZ, R229 ;  /* 0x000000ffff917224 */ /* 0x000fe400078e00e5 */
[----:B------:R-:W-:Y:S02]  /*4210*/  IMAD.MOV.U32 R146, RZ, RZ, R228 ;  /* 0x000000ffff927224 */ /* 0x000fe400078e00e4 */
[----:B------:R-:W-:Y:S02]  /*4220*/  IMAD.MOV.U32 R147, RZ, RZ, R227 ;  /* 0x000000ffff937224 */ /* 0x000fe400078e00e3 */
[----:B------:R-:W-:Y:S01]  /*4230*/  IMAD.MOV.U32 R148, RZ, RZ, R226 ;  /* 0x000000ffff947224 */ /* 0x000fe200078e00e2 */
[----:B------:R-:W-:Y:S01]  /*4240*/  MOV R226, R13 ;  /* 0x0000000d00e27202 */ /* 0x000fe20000000f00 */
[----:B------:R-:W-:Y:S02]  /*4250*/  IMAD.MOV.U32 R149, RZ, RZ, R225 ;  /* 0x000000ffff957224 */ /* 0x000fe400078e00e1 */
[----:B------:R-:W-:-:S02]  /*4260*/  IMAD.MOV.U32 R151, RZ, RZ, R223 ;  /* 0x000000ffff977224 */ /* 0x000fc400078e00df */
[----:B------:R-:W-:Y:S02]  /*4270*/  IMAD.MOV.U32 R157, RZ, RZ, R222 ;  /* 0x000000ffff9d7224 */ /* 0x000fe400078e00de */
[----:B------:R-:W-:Y:S02]  /*4280*/  IMAD.MOV.U32 R130, RZ, RZ, R0 ;  /* 0x000000ffff827224 */ /* 0x000fe400078e0000 */
[----:B------:R-:W-:Y:S01]  /*4290*/  IMAD.MOV.U32 R131, RZ, RZ, R23 ;  /* 0x000000ffff837224 */ /* 0x000fe200078e0017 */
[----:B------:R-:W-:Y:S01]  /*42a0*/  UIADD3 UR8, UR6, 0x6, URZ ;  /* 0x0000000606087890 */ /* 0x000fe2000fffe03f */
[----:B------:R-:W-:Y:S01]  /*42b0*/  IMAD.MOV.U32 R132, RZ, RZ, R22 ;  /* 0x000000ffff847224 */ /* 0x000fe200078e0016 */
[----:B------:R-:W-:Y:S01]  /*42c0*/  UIADD3 UR10, UR7, 0x6, URZ ;  /* 0x00000006070a7890 */ /* 0x000fe2000fffe03f */
[----:B------:R-:W-:Y:S01]  /*42d0*/  IMAD.MOV.U32 R133, RZ, RZ, R19 ;  /* 0x000000ffff857224 */ /* 0x000fe200078e0013 */
[----:B------:R-:W-:Y:S01]  /*42e0*/  UMOV UR9, 0x40000040 ;  /* 0x4000004000097882 */ /* 0x000fe20000000000 */
[----:B------:R-:W-:Y:S01]  /*42f0*/  IMAD.MOV.U32 R134, RZ, RZ, R18 ;  /* 0x000000ffff867224 */ /* 0x000fe200078e0012 */
[----:B------:R-:W-:Y:S01]  /*4300*/  UMOV UR11, 0x40000040 ;  /* 0x40000040000b7882 */ /* 0x000fe20000000000 */
[----:B------:R-:W-:Y:S01]  /*4310*/  IMAD.MOV.U32 R135, RZ, RZ, R17 ;  /* 0x000000ffff877224 */ /* 0x000fe200078e0011 */
[----:B------:R0:W5:Y:S01]  /*4320*/  LDL.LU R0, [R1+0x2e4] ;  /* 0x0002e40001007983 */ /* 0x0001620000300800 */
[----:B------:R-:W-:-:S02]  /*4330*/  IMAD.MOV.U32 R137, RZ, RZ, R5 ;  /* 0x000000ffff897224 */ /* 0x000fc400078e0005 */
[----:B------:R-:W-:Y:S01]  /*4340*/  IMAD.MOV.U32 R138, RZ, RZ, R2 ;  /* 0x000000ffff8a7224 */ /* 0x000fe200078e0002 */
[----:B------:R0:W5:Y:S01]  /*4350*/  LDL.LU R23, [R1+0x2e0] ;  /* 0x0002e00001177983 */ /* 0x0001620000300800 */
[----:B------:R-:W-:Y:S02]  /*4360*/  IMAD.MOV.U32 R222, RZ, RZ, R21 ;  /* 0x000000ffffde7224 */ /* 0x000fe400078e0015 */
[----:B------:R-:W-:Y:S01]  /*4370*/  IMAD.MOV.U32 R223, RZ, RZ, R20 ;  /* 0x000000ffffdf7224 */ /* 0x000fe200078e0014 */
[----:B------:R0:W5:Y:S01]  /*4380*/  LDL.LU R22, [R1+0x2dc] ;  /* 0x0002dc0001167983 */ /* 0x0001620000300800 */
[----:B------:R-:W-:Y:S02]  /*4390*/  IMAD.MOV.U32 R224, RZ, RZ, R15 ;  /* 0x000000ffffe07224 */ /* 0x000fe400078e000f */
        /* <DEDUP_REMOVED lines=13> */
[----:B------:R0:W5:Y:S04]  /*4470*/  LDL.LU R5, [R1+0x2c8] ;  /* 0x0002c80001057983 */ /* 0x0001680000300800 */
[----:B------:R0:W5:Y:S01]  /*4480*/  LDL.LU R2, [R1+0x2c4] ;  /* 0x0002c40001027983 */ /* 0x0001620000300800 */
        /* <DEDUP_REMOVED lines=67> */
[----:B-1----:R0:W5:Y:S04]  /*48c0*/  LDL.LU R157, [R1+0x2c0] ;  /* 0x0002c000019d7983 */ /* 0x0021680000300800 */
[----:B------:R-:W2:Y:S04]  /*48d0*/  LDL.LU.64 R150, [R1+0x2b8] ;  /* 0x0002b80001967983 */ /* 0x000ea80000300a00 */
        /* <DEDUP_REMOVED lines=20> */
[----:B------:R-:W2:Y:S01]  /*4a20*/  LDL.LU.64 R108, [R1+0x210] ;  /* 0x00021000016c7983 */ /* 0x000ea20000300a00 */
[----:B------:R-:W-:Y:S01]  /*4a30*/  UIADD3 UR10, UR7, 0x806, URZ ;  /* 0x00000806070a7890 */ /* 0x000fe2000fffe03f */
[----:B------:R-:W-:Y:S01]  /*4a40*/  UMOV UR11, 0x40000040 ;  /* 0x40000040000b7882 */ /* 0x000fe20000000000 */
[----:B--2---:R-:W-:-:S07]  /*4a50*/  WARPGROUP.ARRIVE ;  /* 0x00000000000079c5 */ /* 0x004fce0000000000 */
[----:B------:R-:W-:Y:S03]  /*4a60*/  HGMMA.64x256x16.F32.BF16 R24, gdesc[UR8], R24, gsb0 ;  /* 0x03e00000081879f0 */ /* 0x000fe60008001818 */
[----:B------:R-:W-:Y:S02]  /*4a70*/  WARPGROUP.DEPBAR.LE gsb0, 0x0 ;  /* 0x00008000000079c5 */ /* 0x000fe40000010000 */
[----:B0-----:R-:W-:Y:S05]  /*4a80*/  @!P1 BRA `(.L_x_22) ;  /* 0x0000004000d89947 */ /* 0x001fea0003800000 */
[----:B------:R-:W-:Y:S02]  /*4a90*/  UIADD3 UR6, UR39, 0x1, URZ ;  /* 0x0000000127067890 */ /* 0x000fe4000fffe03f */
[----:B------:R-:W-:Y:S02]  /*4aa0*/  IMAD.U32 R3, RZ, RZ, UR39 ;  /* 0x00000027ff037e24 */ /* 0x000fe4000f8e00ff */
[----:B------:R-:W-:-:S04]  /*4ab0*/  UISETP.NE.AND UP0, UPT, UR6, 0x2, UPT ;  /* 0x000000020600788c */ /* 0x000fc8000bf05270 */
[----:B------:R-:W-:Y:S02]  /*4ac0*/  USEL UR7, URZ, 0x1, UP0 ;  /* 0x000000013f077887 */ /* 0x000fe40008000000 */
[----:B------:R-:W-:Y:S02]  /*4ad0*/  USEL UR6, UR6, URZ, UP0 ;  /* 0x0000003f06067287 */ /* 0x000fe40008000000 */
[----:B------:R-:W-:-:S06]  /*4ae0*/  ULOP3.LUT UR7, UR38, UR7, URZ, 0x3c, !UPT ;  /* 0x0000000726077292 */ /* 0x000fcc000f8e3c3f */
[----:B------:R-:W-:-:S07]  /*4af0*/  IMAD.U32 R4, RZ, RZ, UR7 ;  /* 0x00000007ff047e24 */ /* 0x000fce000f8e00ff */
.L_x_29:
[----:B------:R-:W-:Y:S05]  /*4b00*/  @!P0 BRA `(.L_x_23) ;  /* 0x0000000000048947 */ /* 0x000fea0003800000 */
[----:B------:R-:W-:Y:S01]  /*4b10*/  BPT.TRAP 0x1 ;  /* 0x000000040000795c */ /* 0x000fe20000300000 */
.L_x_23:
[----:B------:R-:W0:Y:S01]  /*4b20*/  S2UR UR8, SR_CgaCtaId ;  /* 0x00000000000879c3 */ /* 0x000e220000008800 */
[----:B------:R-:W-:Y:S01]  /*4b30*/  UMOV UR7, 0x400 ;  /* 0x0000040000077882 */ /* 0x000fe20000000000 */
[----:B------:R-:W-:Y:S01]  /*4b40*/  IMAD.U32 R6, RZ, RZ, UR6 ;  /* 0x00000006ff067e24 */ /* 0x000fe2000f8e00ff */
[----:B------:R-:W-:Y:S01]  /*4b50*/  SHF.L.U32 R7, R4, 0x1f, RZ ;  /* 0x0000001f04077819 */ /* 0x000fe200000006ff */
[----:B0-----:R-:W-:-:S06]  /*4b60*/  ULEA UR7, UR8, UR7, 0x18 ;  /* 0x0000000708077291 */ /* 0x001fcc000f8ec03f */
[----:B-----5:R-:W-:-:S05]  /*4b70*/  IMAD.U32 R0, RZ, RZ, UR7 ;  /* 0x00000007ff007e24 */ /* 0x020fca000f8e00ff */
[----:B------:R-:W-:-:S04]  /*4b80*/  LEA R6, R6, R0, 0x3 ;  /* 0x0000000006067211 */ /* 0x000fc800078e18ff */
[----:B------:R0:W1:Y:S01]  /*4b90*/  SYNCS.PHASECHK.TRANS64.TRYWAIT P1, [R6+URZ], R7 ;  /* 0x00000007060075a7 */ /* 0x000062000802017f */
[----:B------:R-:W-:Y:S05]  /*4ba0*/  @!P0 BRA `(.L_x_24) ;  /* 0x0000000000048947 */ /* 0x000fea0003800000 */
[----:B------:R-:W-:Y:S01]  /*4bb0*/  BPT.TRAP 0x1 ;  /* 0x000000040000795c */ /* 0x000fe20000300000 */
.L_x_24:
[----:B-1----:R-:W-:Y:S05]  /*4bc0*/  @P1 BRA `(.L_x_25) ;  /* 0x0000000000081947 */ /* 0x002fea0003800000 */
[----:B------:R-:W1:Y:S02]  /*4bd0*/  SYNCS.PHASECHK.TRANS64.TRYWAIT P1, [R6+URZ], R7 ;  /* 0x00000007060075a7 */ /* 0x000e64000802017f */
[----:B-1----:R-:W-:Y:S05]  /*4be0*/  @!P1 BRA `(.L_x_26) ;  /* 0x0000016800109947 */ /* 0x002fea0003800000 */
.L_x_25:
        /* <DEDUP_REMOVED lines=64> */
[----:B--2---:R-:W2:Y:S04]  /*4ff0*/  LDL.LU.64 R24, [R1] ;  /* 0x0000000001187983 */ /* 0x004ea80000300a00 */
        /* <DEDUP_REMOVED lines=63> */
[----:B------:R-:W-:-:S02]  /*53f0*/  ULEA UR7, UR6, UR4, 0xa ;  /* 0x0000000406077291 */ /* 0x000fc4000f8e503f */
[----:B------:R-:W-:Y:S01]  /*5400*/  ULEA UR12, UR6, UR5, 0xc ;  /* 0x00000005060c7291 */ /* 0x000fe2000f8e603f */
[----:B------:R-:W-:Y:S01]  /*5410*/  STL [R1+0x2ec], R23 ;  /* 0x0002ec1701007387 */ /* 0x000fe20000100800 */
[----:B------:R-:W-:Y:S01]  /*5420*/  UMOV UR9, 0x40000040 ;  /* 0x4000004000097882 */ /* 0x000fe20000000000 */
[----:B------:R-:W-:Y:S02]  /*5430*/  UMOV UR11, 0x40000040 ;  /* 0x40000040000b7882 */ /* 0x000fe40000000000 */
[----:B------:R-:W-:Y:S01]  /*5440*/  UMOV UR8, UR7 ;  /* 0x0000000700087c82 */ /* 0x000fe20008000000 */
[----:B------:R-:W-:Y:S01]  /*5450*/  STL [R1+0x2e8], R22 ;  /* 0x0002e81601007387 */ /* 0x000fe20000100800 */
[----:B------:R-:W-:-:S03]  /*5460*/  UMOV UR10, UR12 ;  /* 0x0000000c000a7c82 */ /* 0x000fc60008000000 */
[----:B------:R-:W-:Y:S04]  /*5470*/  STL [R1+0x2e4], R19 ;  /* 0x0002e41301007387 */ /* 0x000fe80000100800 */
[----:B------:R-:W-:Y:S04]  /*5480*/  STL [R1+0x2e0], R18 ;  /* 0x0002e01201007387 */ /* 0x000fe80000100800 */
[----:B------:R-:W-:Y:S04]  /*5490*/  STL [R1+0x2dc], R17 ;  /* 0x0002dc1101007387 */ /* 0x000fe80000100800 */
[----:B------:R-:W-:Y:S04]  /*54a0*/  STL [R1+0x2d8], R16 ;  /* 0x0002d81001007387 */ /* 0x000fe80000100800 */
[----:B------:R-:W-:Y:S04]  /*54b0*/  STL [R1+0x2d4], R5 ;  /* 0x0002d40501007387 */ /* 0x000fe80000100800 */
[----:B------:R-:W-:Y:S04]  /*54c0*/  STL [R1+0x2d0], R4 ;  /* 0x0002d00401007387 */ /* 0x000fe80000100800 */
[----:B------:R-:W-:Y:S04]  /*54d0*/  STL [R1+0x2cc], R3 ;  /* 0x0002cc0301007387 */ /* 0x000fe80000100800 */
[----:B------:R3:W-:Y:S04]  /*54e0*/  STL [R1+0x2c8], R2 ;  /* 0x0002c80201007387 */ /* 0x0007e80000100800 */
[----:B------:R4:W-:Y:S01]  /*54f0*/  STL [R1+0x2c4], R0 ;  /* 0x0002c40001007387 */ /* 0x0009e20000100800 */
[----:B--2---:R-:W-:-:S06]  /*5500*/  WARPGROUP.ARRIVE ;  /* 0x00000000000079c5 */ /* 0x004fcc0000000000 */
[----:B------:R-:W-:Y:S03]  /*5510*/  HGMMA.64x256x16.F32.BF16 R24, gdesc[UR8], R24, gsb0 ;  /* 0x03e00000081879f0 */ /* 0x000fe60008001818 */
[----:B------:R-:W-:Y:S02]  /*5520*/  WARPGROUP.DEPBAR.LE gsb0, 0x0 ;  /* 0x00008000000079c5 */ /* 0x000fe40000010000 */
[----:B------:R-:W-:Y:S01]  /*5530*/  STL.64 [R1], R24 ;  /* 0x0000001801007387 */ /* 0x000fe20000100a00 */
[----:B---3--:R-:W-:Y:S01]  /*5540*/  MOV R2, R150 ;  /* 0x0000009600027202 */ /* 0x008fe20000000f00 */
[----:B----4-:R-:W-:Y:S01]  /*5550*/  IMAD.MOV.U32 R0, RZ, RZ, R151 ;  /* 0x000000ffff007224 */ /* 0x010fe200078e0097 */
[----:B------:R-:W-:Y:S01]  /*5560*/  MOV R9, R143 ;  /* 0x0000008f00097202 */ /* 0x000fe20000000f00 */
[----:B------:R-:W-:Y:S01]  /*5570*/  STL.64 [R1+0x8], R26 ;  /* 0x0000081a01007387 */ /* 0x000fe20000100a00 */
[----:B------:R-:W-:Y:S01]  /*5580*/  IMAD.MOV.U32 R4, RZ, RZ, R148 ;  /* 0x000000ffff047224 */ /* 0x000fe200078e0094 */
[----:B------:R-:W-:Y:S01]  /*5590*/  MOV R16, R136 ;  /* 0x0000008800107202 */ /* 0x000fe20000000f00 */
[----:B------:R-:W-:Y:S01]  /*55a0*/  IMAD.MOV.U32 R3, RZ, RZ, R149 ;  /* 0x000000ffff037224 */ /* 0x000fe200078e0095 */
[----:B------:R-:W-:Y:S01]  /*55b0*/  STL.64 [R1+0x10], R28 ;  /* 0x0000101c01007387 */ /* 0x000fe20000100a00 */
[----:B01----:R-:W-:Y:S01]  /*55c0*/  IMAD.MOV.U32 R6, RZ, RZ, R146 ;  /* 0x000000ffff067224 */ /* 0x003fe200078e0092 */
        /* <DEDUP_REMOVED lines=34> */
[----:B------:R-:W2:Y:S01]  /*57f0*/  LDL.LU.64 R150, [R1+0x7a0] ;  /* 0x0007a00001967983 */ /* 0x000ea20000300a00 */
        /* <DEDUP_REMOVED lines=12> */
[----:B------:R-:W-:-:S02]  /*58c0*/  IMAD.MOV.U32 R202, RZ, RZ, R118 ;  /* 0x000000ffffca7224 */ /* 0x000fc400078e0076 */
[----:B------:R-:W-:Y:S01]  /*58d0*/  IMAD.MOV.U32 R203, RZ, RZ, R119 ;  /* 0x000000ffffcb7224 */ /* 0x000fe200078e0077 */
[----:B------:R-:W2:Y:S01]  /*58e0*/  LDL.LU.64 R142, [R1+0x780] ;  /* 0x00078000018e7983 */ /* 0x000ea20000300a00 */
[----:B------:R-:W-:Y:S02]  /*58f0*/  IMAD.MOV.U32 R200, RZ, RZ, R116 ;  /* 0x000000ffffc87224 */ /* 0x000fe400078e0074 */
[----:B------:R-:W-:Y:S01]  /*5900*/  IMAD.MOV.U32 R201, RZ, RZ, R117 ;  /* 0x000000ffffc97224 */ /* 0x000fe200078e0075 */
[----:B------:R-:W2:Y:S01]  /*5910*/  LDL.LU.64 R140, [R1+0x778] ;  /* 0x00077800018c7983 */ /* 0x000ea20000300a00 */
[----:B------:R-:W-:Y:S02]  /*5920*/  IMAD.MOV.U32 R198, RZ, RZ, R114 ;  /* 0x000000ffffc67224 */ /* 0x000fe400078e0072 */
        /* <DEDUP_REMOVED lines=106> */
[----:B0-----:R-:W2:Y:S04]  /*5fd0*/  LDL.LU.64 R44, [R1+0x5f8] ;  /* 0x0005f800012c7983 */ /* 0x001ea80000300a00 */
        /* <DEDUP_REMOVED lines=11> */
[----:B------:R-:W-:-:S02]  /*6090*/  UMOV UR11, 0x40000040 ;  /* 0x40000040000b7882 */ /* 0x000fc40000000000 */
[----:B------:R-:W-:Y:S01]  /*60a0*/  STL [R1+0x5a0], R157 ;  /* 0x0005a09d01007387 */ /* 0x000fe20000100800 */
[----:B--2---:R-:W-:-:S06]  /*60b0*/  WARPGROUP.ARRIVE ;  /* 0x00000000000079c5 */ /* 0x004fcc0000000000 */
        /* <DEDUP_REMOVED lines=91> */
[----:B------:R-:W-:Y:S01]  /*6670*/  IMAD.MOV.U32 R235, RZ, RZ, R0 ;  /* 0x000000ffffeb7224 */ /* 0x000fe200078e0000 */
[----:B------:R-:W-:Y:S02]  /*6680*/  UIADD3 UR8, UR7, 0x2, URZ ;  /* 0x0000000207087890 */ /* 0x000fe4000fffe03f */
[----:B------:R-:W-:Y:S01]  /*6690*/  UIADD3 UR10, UR12, 0x2, URZ ;  /* 0x000000020c0a7890 */ /* 0x000fe2000fffe03f */
[----:B------:R-:W-:Y:S01]  /*66a0*/  UMOV UR9, 0x40000040 ;  /* 0x4000004000097882 */ /* 0x000fe20000000000 */
[----:B------:R-:W-:Y:S01]  /*66b0*/  UMOV UR11, 0x40000040 ;  /* 0x40000040000b7882 */ /* 0x000fe20000000000 */
        /* <DEDUP_REMOVED lines=236> */
[----:B------:R-:W-:Y:S01]  /*7580*/  STL.64 [R1+0x30], R36 ;  /* 0x0000302401007387 */ /* 0x000fe20000100a00 */
[----:B------:R-:W-:-:S03]  /*7590*/  IMAD.MOV.U32 R7, RZ, RZ, R150 ;  /* 0x000000ffff077224 */ /* 0x000fc600078e0096 */
[----:B------:R-:W-:Y:S01]  /*75a0*/  STL.64 [R1+0x38], R38 ;  /* 0x0000382601007387 */ /* 0x000fe20000100a00 */
[----:B------:R-:W-:-:S03]  /*75b0*/  IMAD.MOV.U32 R6, RZ, RZ, R151 ;  /* 0x000000ffff067224 */ /* 0x000fc600078e0097 */
[----:B------:R-:W-:Y:S01]  /*75c0*/  STL.64 [R1+0x40], R40 ;  /* 0x0000402801007387 */ /* 0x000fe20000100a00 */
[----:B------:R-:W-:-:S03]  /*75d0*/  IMAD.MOV.U32 R9, RZ, RZ, R148 ;  /* 0x000000ffff097224 */ /* 0x000fc600078e0094 */
[----:B------:R-:W-:Y:S01]  /*75e0*/  STL.64 [R1+0x48], R42 ;  /* 0x0000482a01007387 */ /* 0x000fe20000100a00 */
[----:B------:R-:W-:-:S03]  /*75f0*/  IMAD.MOV.U32 R8, RZ, RZ, R149 ;  /* 0x000000ffff087224 */ /* 0x000fc600078e0095 */
[----:B------:R0:W-:Y:S01]  /*7600*/  STL.64 [R1+0x50], R44 ;  /* 0x0000502c01007387 */ /* 0x0001e20000100a00 */
[----:B------:R-:W-:Y:S01]  /*7610*/  IMAD.MOV.U32 R11, RZ, RZ, R146 ;  /* 0x000000ffff0b7224 */ /* 0x000fe200078e0092 */
[----:B------:R-:W-:Y:S01]  /*7620*/  MOV R12, R145 ;  /* 0x00000091000c7202 */ /* 0x000fe20000000f00 */
[----:B------:R-:W-:Y:S01]  /*7630*/  IMAD.MOV.U32 R10, RZ, RZ, R147 ;  /* 0x000000ffff0a7224 */ /* 0x000fe200078e0093 */
[----:B------:R-:W3:Y:S01]  /*7640*/  LDL.LU.64 R150, [R1+0x4e8] ;  /* 0x0004e80001967983 */ /* 0x000ee20000300a00 */
[----:B------:R-:W-:-:S03]  /*7650*/  IMAD.MOV.U32 R13, RZ, RZ, R144 ;  /* 0x000000ffff0d7224 */ /* 0x000fc600078e0090 */
[----:B------:R-:W3:Y:S01]  /*7660*/  LDL.LU.64 R148, [R1+0x4e0] ;  /* 0x0004e00001947983 */ /* 0x000ee20000300a00 */
[----:B------:R-:W-:Y:S02]  /*7670*/  IMAD.MOV.U32 R15, RZ, RZ, R142 ;  /* 0x000000ffff0f7224 */ /* 0x000fe400078e008e */
[----:B------:R-:W-:Y:S01]  /*7680*/  IMAD.MOV.U32 R14, RZ, RZ, R143 ;  /* 0x000000ffff0e7224 */ /* 0x000fe200078e008f */
[----:B------:R-:W3:Y:S01]  /*7690*/  LDL.LU.64 R146, [R1+0x4d8] ;  /* 0x0004d80001927983 */ /* 0x000ee20000300a00 */
        /* <DEDUP_REMOVED lines=254> */
[----:B------:R-:W-:-:S03]  /*8680*/  IMAD.MOV.U32 R234, RZ, RZ, R7 ;  /* 0x000000ffffea7224 */ /* 0x000fc600078e0007 */
        /* <DEDUP_REMOVED lines=98> */
[----:B------:R-:W-:Y:S01]  /*8cb0*/  BPT.TRAP 0x1 ;  /* 0x000000040000795c */ /* 0x000fe20000300000 */
.L_x_27:
[----:B-----5:R-:W-:-:S13]  /*8cc0*/  ISETP.NE.AND P1, PT, R17, RZ, PT ;  /* 0x000000ff1100720c */ /* 0x020fda0003f25270 */
[----:B------:R-:W-:-:S04]  /*8cd0*/  @P1 IMAD R6, R3, 0x8, R0 ;  /* 0x0000000803061824 */ /* 0x000fc800078e0200 */
[----:B------:R-:W-:-:S05]  /*8ce0*/  @P1 VIADD R6, R6, 0x10 ;  /* 0x0000001006061836 */ /* 0x000fca0000000000 */
[----:B------:R-:W-:-:S04]  /*8cf0*/  @P1 PRMT R6, R18, 0x654, R6 ;  /* 0x0000065412061816 */ /* 0x000fc80000000006 */
[----:B------:R0:W-:Y:S01]  /*8d00*/  @P1 SYNCS.ARRIVE.TRANS64.RED.A1T0 RZ, [R6+URZ], RZ ;  /* 0x000000ff06ff19a7 */ /* 0x0001e2000810043f */
[----:B------:R-:W-:-:S13]  /*8d10*/  ISETP.GT.U32.AND P1, PT, R19, 0x1, PT ;  /* 0x000000011300780c */ /* 0x000fda0003f24070 */
[----:B0-----:R-:W-:Y:S05]  /*8d20*/  @P1 BRA `(.L_x_28) ;  /* 0x0000000000041947 */ /* 0x001fea0003800000 */
[----:B------:R-:W-:Y:S01]  /*8d30*/  BPT.TRAP 0x1 ;  /* 0x000000040000795c */ /* 0x000fe20000300000 */
.L_x_28:
[----:B------:R-:W-:Y:S01]  /*8d40*/  UIADD3 UR6, UR6, 0x1, URZ ;  /* 0x0000000106067890 */ /* 0x000fe2000fffe03f */
[----:B------:R-:W-:Y:S01]  /*8d50*/  ISETP.GT.AND P2, PT, R5, 0x1, PT ;  /* 0x000000010500780c */ /* 0x000fe20003f44270 */
[----:B------:R-:W-:Y:S02]  /*8d60*/  VIADD R3, R3, 0x1 ;  /* 0x0000000103037836 */ /* 0x000fe40000000000 */
[----:B------:R-:W-:Y:S01]  /*8d70*/  UISETP.NE.AND UP0, UPT, UR6, 0x2, UPT ;  /* 0x000000020600788c */ /* 0x000fe2000bf05270 */
[----:B------:R-:W-:Y:S02]  /*8d80*/  VIADD R5, R5, 0xffffffff ;  /* 0xffffffff05057836 */ /* 0x000fe40000000000 */
[C---:B------:R-:W-:Y:S01]  /*8d90*/  ISETP.NE.AND P1, PT, R3.reuse, 0x2, PT ;  /* 0x000000020300780c */ /* 0x040fe20003f25270 */
[----:B------:R-:W-:Y:S02]  /*8da0*/  USEL UR7, URZ, 0x1, UP0 ;  /* 0x000000013f077887 */ /* 0x000fe40008000000 */
[----:B------:R-:W-:Y:S01]  /*8db0*/  USEL UR6, UR6, URZ, UP0 ;  /* 0x0000003f06067287 */ /* 0x000fe20008000000 */
[----:B------:R-:W-:-:S03]  /*8dc0*/  SEL R3, R3, RZ, P1 ;  /* 0x000000ff03037207 */ /* 0x000fc60000800000 */
[----:B------:R-:W-:Y:S01]  /*8dd0*/  LOP3.LUT R4, R4, UR7, RZ, 0x3c, !PT ;  /* 0x0000000704047c12 */ /* 0x000fe2000f8e3cff */
[----:B------:R-:W-:Y:S07]  /*8de0*/  @P2 BRA `(.L_x_29) ;  /* 0xffffffbc00442947 */ /* 0x000fee000383ffff */
.L_x_22:
[----:B------:R-:W0:Y:S02]  /*8df0*/  LDC R3, c[0x0][0x28c] ;  /* 0x0000a300ff037b82 */ /* 0x000e240000000800 */
[----:B0-----:R-:W-:-:S13]  /*8e00*/  ISETP.GE.AND P1, PT, R3, 0x1, PT ;  /* 0x000000010300780c */ /* 0x001fda0003f26270 */
[----:B------:R-:W-:Y:S05]  /*8e10*/  @!P1 BRA `(.L_x_30) ;  /* 0x0000000000409947 */ /* 0x000fea0003800000 */
[----:B------:R-:W-:Y:S05]  /*8e20*/  @!P0 BRA `(.L_x_31) ;  /* 0x0000000000048947 */ /* 0x000fea0003800000 */
[----:B------:R-:W-:Y:S01]  /*8e30*/  BPT.TRAP 0x1 ;  /* 0x000000040000795c */ /* 0x000fe20000300000 */
.L_x_31:
[----:B-----5:R-:W-:Y:S01]  /*8e40*/  ISETP.NE.AND P0, PT, R17, RZ, PT ;  /* 0x000000ff1100720c */ /* 0x020fe20003f05270 */
[----:B------:R-:W-:-:S12]  /*8e50*/  UISETP.LT.AND UP1, UPT, UR40, 0x1, UPT ;  /* 0x000000012800788c */ /* 0x000fd8000bf21270 */
[----:B------:R-:W-:-:S05]  /*8e60*/  VOTEU.ANY UP0, P0 ;  /* 0x00000000003f7886 */ /* 0x000fca0000000100 */
[----:B------:R-:W-:-:S04]  /*8e70*/  @UP0 USEL UR4, UR40, 0x1, UP1 ;  /* 0x0000000128040887 */ /* 0x000fc80008800000 */
[----:B------:R-:W-:-:S06]  /*8e80*/  @UP0 UIADD3 UR4, UR39, UR40, -UR4 ;  /* 0x0000002827040290 */ /* 0x000fcc000fffe804 */
[----:B------:R-:W-:-:S05]  /*8e90*/  IMAD.U32 R3, RZ, RZ, UR4 ;  /* 0x00000004ff037e24 */ /* 0x000fca000f8e00ff */
[----:B------:R-:W-:-:S04]  /*8ea0*/  @P0 SHF.L.U32 R3, R3, 0x3, RZ ;  /* 0x0000000303030819 */ /* 0x000fc800000006ff */
[----:B------:R-:W-:-:S04]  /*8eb0*/  @P0 LOP3.LUT R3, R3, 0x8, RZ, 0xc0, !PT ;  /* 0x0000000803030812 */ /* 0x000fc800078ec0ff */
[----:B------:R-:W-:-:S04]  /*8ec0*/  @P0 IADD3 R0, R0, 0x10, R3 ;  /* 0x0000001000000810 */ /* 0x000fc80007ffe003 */
[----:B------:R-:W-:-:S04]  /*8ed0*/  @P0 PRMT R0, R18, 0x654, R0 ;  /* 0x0000065412000816 */ /* 0x000fc80000000000 */
[----:B------:R0:W-:Y:S01]  /*8ee0*/  @P0 SYNCS.ARRIVE.TRANS64.RED.A1T0 RZ, [R0+URZ], RZ ;  /* 0x000000ff00ff09a7 */ /* 0x0001e2000810043f */
[----:B------:R-:W-:-:S13]  /*8ef0*/  ISETP.GT.U32.AND P0, PT, R19, 0x1, PT ;  /* 0x000000011300780c */ /* 0x000fda0003f04070 */
[----:B0-----:R-:W-:Y:S05]  /*8f00*/  @P0 BRA `(.L_x_30) ;  /* 0x0000000000040947 */ /* 0x001fea0003800000 */
[----:B------:R-:W-:Y:S01]  /*8f10*/  BPT.TRAP 0x1 ;  /* 0x000000040000795c */ /* 0x000fe20000300000 */
.L_x_30:
[----:B------:R-:W0:Y:S01]  /*8f20*/  S2R R7, SR_TID.X ;  /* 0x0000000000077919 */ /* 0x000e220000002100 */
[----:B------:R-:W1:Y:S01]  /*8f30*/  LDC R6, c[0x0][0x288] ;  /* 0x0000a200ff067b82 */ /* 0x000e620000000800 */
[----:B-----5:R-:W-:Y:S01]  /*8f40*/  IMAD.SHL.U32 R8, R23, 0x200, RZ ;  /* 0x0000020017087824 */ /* 0x020fe200078e00ff */
[----:B------:R-:W-:Y:S01]  /*8f50*/  ULDC UR4, c[0x0][0x284] ;  /* 0x0000a10000047ab9 */ /* 0x000fe20000000800 */
[----:B------:R-:W-:Y:S01]  /*8f60*/  SHF.R.S32.HI R14, RZ, 0x1f, R157 ;  /* 0x0000001fff0e7819 */ /* 0x000fe2000001149d */
[----:B------:R-:W-:Y:S01]  /*8f70*/  ULDC.64 UR6, c[0x0][0x5d0] ;  /* 0x0001740000067ab9 */ /* 0x000fe20000000a00 */
[----:B------:R-:W-:-:S04]  /*8f80*/  UIADD3 UR39, UR40, UR39, URZ ;  /* 0x0000002728277290 */ /* 0x000fc8000fffe03f */
[----:B------:R-:W-:-:S04]  /*8f90*/  UISETP.GT.U32.AND UP1, UPT, UR39, 0x1, UPT ;  /* 0x000000012700788c */ /* 0x000fc8000bf24070 */
[----:B------:R-:W-:-:S04]  /*8fa0*/  UISETP.LT.U32.AND UP1, UPT, UR40, 0x2, UP1 ;  /* 0x000000022800788c */ /* 0x000fc80008f21070 */
[----:B------:R-:W-:Y:S01]  /*8fb0*/  USEL UR5, URZ, 0x1, !UP1 ;  /* 0x000000013f057887 */ /* 0x000fe2000c800000 */
[----:B-1----:R-:W-:Y:S02]  /*8fc0*/  ISETP.GE.AND P0, PT, R8, R6, PT ;  /* 0x000000060800720c */ /* 0x002fe40003f06270 */
[--C-:B0-----:R-:W-:Y:S01]  /*8fd0*/  SHF.R.U32.HI R4, RZ, 0x2, R7.reuse ;  /* 0x00000002ff047819 */ /* 0x101fe20000011607 */
[C---:B------:R-:W-:Y:S01]  /*8fe0*/  IMAD.SHL.U32 R9, R7.reuse, 0x2, RZ ;  /* 0x0000000207097824 */ /* 0x040fe200078e00ff */
[----:B------:R-:W-:Y:S02]  /*8ff0*/  LOP3.LUT R5, R7, 0x60, RZ, 0xc0, !PT ;  /* 0x0000006007057812 */ /* 0x000fe400078ec0ff */
[----:B------:R-:W-:Y:S02]  /*9000*/  SHF.R.U32.HI R0, RZ, 0x7, R7 ;  /* 0x00000007ff007819 */ /* 0x000fe40000011607 */
[----:B------:R-:W-:Y:S02]  /*9010*/  LOP3.LUT R4, R4, 0x7, RZ, 0xc0, !PT ;  /* 0x0000000704047812 */ /* 0x000fe400078ec0ff */
[----:B------:R-:W-:-:S02]  /*9020*/  SHF.R.U32.HI R5, RZ, 0x1, R5 ;  /* 0x00000001ff057819 */ /* 0x000fc40000011605 */
[----:B------:R-:W-:Y:S02]  /*9030*/  LOP3.LUT R0, R0, 0x1, RZ, 0xc0, !PT ;  /* 0x0000000100007812 */ /* 0x000fe400078ec0ff */
[----:B------:R-:W-:-:S03]  /*9040*/  IADD3 R3, RZ, -R5, -R4 ;  /* 0x80000005ff037210 */ /* 0x000fc60007ffe804 */
[C---:B------:R-:W-:Y:S02]  /*9050*/  IMAD.SHL.U32 R156, R0.reuse, 0x40, RZ ;  /* 0x00000040009c7824 */ /* 0x040fe400078e00ff */
[----:B------:R-:W-:Y:S02]  /*9060*/  IMAD R3, R0, -0x40, R3 ;  /* 0xffffffc000037824 */ /* 0x000fe400078e0203 */
[----:B------:R-:W-:Y:S01]  /*9070*/  IMAD.SHL.U32 R0, R22, 0x80, RZ ;  /* 0x0000008016007824 */ /* 0x000fe200078e00ff */
[----:B------:R-:W-:Y:S01]  /*9080*/  LOP3.LUT R156, R156, 0x40, R4, 0xe2, !PT ;  /* 0x000000409c9c7812 */ /* 0x000fe200078ee204 */
[----:B------:R-:W-:Y:S02]  /*9090*/  IMAD R4, R14, UR6, RZ ;  /* 0x000000060e047c24 */ /* 0x000fe4000f8e02ff */
[----:B------:R-:W-:Y:S01]  /*90a0*/  IMAD.WIDE R22, R22, 0x80, RZ ;  /* 0x0000008016167825 */ /* 0x000fe200078e02ff */
[C---:B------:R-:W-:Y:S02]  /*90b0*/  ISETP.GE.OR P0, PT, R0.reuse, UR4, P0 ;  /* 0x0000000400007c0c */ /* 0x040fe40008706670 */
[----:B------:R-:W-:Y:S01]  /*90c0*/  IADD3 R0, -R0, UR4, R3 ;  /* 0x0000000400007c10 */ /* 0x000fe2000fffe103 */
[----:B------:R-:W-:Y:S01]  /*90d0*/  IMAD R4, R157, UR7, R4 ;  /* 0x000000079d047c24 */ /* 0x000fe2000f8e0204 */
[----:B------:R-:W-:Y:S01]  /*90e0*/  LOP3.LUT R3, R7, 0x3, RZ, 0xc0, !PT ;  /* 0x0000000307037812 */ /* 0x000fe200078ec0ff */
[----:B------:R-:W-:Y:S01]  /*90f0*/  USHF.R.U32.HI UR4, URZ, 0x1, UR39 ;  /* 0x000000013f047899 */ /* 0x000fe20008011627 */
[----:B------:R-:W-:Y:S01]  /*9100*/  LOP3.LUT R156, R22, R156, R5, 0xfe, !PT ;  /* 0x0000009c169c7212 */ /* 0x000fe200078efe05 */
[----:B------:R-:W-:-:S02]  /*9110*/  ULOP3.LUT UR39, UR39, 0x1, URZ, 0xc0, !UPT ;  /* 0x0000000127277892 */ /* 0x000fc4000f8ec03f */
[----:B------:R-:W-:Y:S01]  /*9120*/  IMAD R3, R3, -0x2, R6 ;  /* 0xfffffffe03037824 */ /* 0x000fe200078e0206 */
[----:B------:R-:W-:-:S03]  /*9130*/  ULOP3.LUT UR4, UR4, 0x1, URZ, 0xc0, !UPT ;  /* 0x0000000104047892 */ /* 0x000fc6000f8ec03f */
[----:B------:R-:W-:Y:S01]  /*9140*/  IMAD.IADD R3, R3, 0x1, -R8 ;  /* 0x0000000103037824 */ /* 0x000fe200078e0a08 */
[----:B------:R-:W-:Y:S01]  /*9150*/  LOP3.LUT R8, R8, 0x6, R9, 0xf8, !PT ;  /* 0x0000000608087812 */ /* 0x000fe200078ef809 */
[----:B------:R-:W-:-:S03]  /*9160*/  UISETP.NE.U32.AND UP0, UPT, UR4, 0x1, UPT ;  /* 0x000000010400788c */ /* 0x000fc6000bf05070 */
[--C-:B------:R-:W-:Y:S01]  /*9170*/  SHF.R.S32.HI R9, RZ, 0x1f, R8.reuse ;  /* 0x0000001fff097819 */ /* 0x100fe20000011408 */
[----:B------:R-:W-:Y:S02]  /*9180*/  UISETP.GT.U32.AND UP0, UPT, UR40, 0x1, !UP0 ;  /* 0x000000012800788c */ /* 0x000fe4000c704070 */
[----:B------:R-:W-:Y:S02]  /*9190*/  IMAD.WIDE.U32 R10, R157, UR6, R8 ;  /* 0x000000069d0a7c25 */ /* 0x000fe4000f8e0008 */
[----:B------:R-:W-:-:S03]  /*91a0*/  USEL UR4, URZ, 0x1, !UP0 ;  /* 0x000000013f047887 */ /* 0x000fc6000c000000 */
[----:B------:R-:W-:Y:S01]  /*91b0*/  IADD3 R11, R11, R4, RZ ;  /* 0x000000040b0b7210 */ /* 0x000fe20007ffe0ff */
[----:B------:R-:W-:Y:S01]  /*91c0*/  IMAD.MOV.U32 R4, RZ, RZ, -0x1 ;  /* 0xffffffffff047424 */ /* 0x000fe200078e00ff */
[----:B------:R-:W-:-:S04]  /*91d0*/  ULOP3.LUT UR38, UR4, UR38, UR5, 0x96, !UPT ;  /* 0x0000002604267292 */ /* 0x000fc8000f8e9605 */
[----:B------:R0:W-:Y:S01]  /*91e0*/  STL [R1+0x208], R4 ;  /* 0x0002080401007387 */ /* 0x0001e20000100800 */
[----:B------:R-:W-:Y:S07]  /*91f0*/  @P0 BRA `(.L_x_32) ;  /* 0x0000010400540947 */ /* 0x000fee0003800000 */
[----:B------:R-:W1:Y:S01]  /*9200*/  LDC.64 R6, c[0x0][0x5c8] ;  /* 0x00017200ff067b82 */ /* 0x000e620000000a00 */
[----:B------:R-:W-:Y:S01]  /*9210*/  FSETP.NEU.AND P1, PT, R16, RZ, PT ;  /* 0x000000ff1000720b */ /* 0x000fe20003f2d000 */
[----:B------:R-:W-:Y:S01]  /*9220*/  BSSY B0, `(.L_x_32) ;  /* 0x0001052000007945 */ /* 0x000fe20003800000 */
[----:B------:R-:W-:-:S04]  /*9230*/  ISETP.GT.AND P0, PT, R3, RZ, PT ;  /* 0x000000ff0300720c */ /* 0x000fc80003f04270 */
[----:B------:R-:W-:Y:S01]  /*9240*/  ISETP.GT.AND P2, PT, R0, RZ, P0 ;  /* 0x000000ff0000720c */ /* 0x000fe20000744270 */
[-C--:B-1----:R-:W-:Y:S02]  /*9250*/  IMAD R5, R23, R6.reuse, RZ ;  /* 0x0000000617057224 */ /* 0x082fe400078e02ff */
[----:B------:R-:W-:-:S04]  /*9260*/  IMAD.WIDE.U32 R10, R156, R6, R10 ;  /* 0x000000069c0a7225 */ /* 0x000fc800078e000a */
[----:B------:R-:W-:-:S04]  /*9270*/  IMAD R5, R156, R7, R5 ;  /* 0x000000079c057224 */ /* 0x000fc800078e0205 */
[----:B------:R-:W-:Y:S01]  /*9280*/  IMAD.IADD R5, R11, 0x1, R5 ;  /* 0x000000010b057824 */ /* 0x000fe200078e0205 */
[----:B------:R-:W-:Y:S06]  /*9290*/  @!P1 BRA `(.L_x_33) ;  /* 0x000000b000949947 */ /* 0x000fec0003800000 */
[----:B------:R-:W1:Y:S01]  /*92a0*/  LDC.64 R20, c[0x0][0x5b8] ;  /* 0x00016e00ff147b82 */ /* 0x000e620000000a00 */
[----:B------:R-:W-:Y:S01]  /*92b0*/  ULDC.64 UR4, c[0x0][0x5c0] ;  /* 0x0001700000047ab9 */ /* 0x000fe20000000a00 */
[----:B------:R-:W2:Y:S01]  /*92c0*/  LDL.LU R160, [R1] ;  /* 0x0000000001a07983 */ /* 0x000ea20000300800 */
[----:B0-----:R-:W-:-:S04]  /*92d0*/  LEA R4, P1, R10, UR4, 0x1 ;  /* 0x000000040a047c11 */ /* 0x001fc8000f8208ff */
[----:B------:R-:W-:Y:S01]  /*92e0*/  LEA.HI.X R5, R10, UR5, R5, 0x1, P1 ;  /* 0x000000050a057c11 */ /* 0x000fe200088f0c05 */
[----:B------:R-:W0:Y:S01]  /*92f0*/  LDC.64 R12, c[0x0][0x5b0] ;  /* 0x00016c00ff0c7b82 */ /* 0x000e220000000a00 */
[----:B-1----:R-:W-:-:S07]  /*9300*/  IMAD R159, R14, R20, RZ ;  /* 0x000000140e9f7224 */ /* 0x002fce00078e02ff */
[----:B------:R-:W1:Y:S01]  /*9310*/  LDC.64 R14, c[0x0][0x5a8] ;  /* 0x00016a00ff0e7b82 */ /* 0x000e620000000a00 */
[----:B------:R-:W-:-:S04]  /*9320*/  IMAD.WIDE.U32 R154, R157, R20, R8 ;  /* 0x000000149d9a7225 */ /* 0x000fc800078e0008 */
[----:B------:R-:W-:Y:S02]  /*9330*/  IMAD R159, R157, R21, R159 ;  /* 0x000000159d9f7224 */ /* 0x000fe400078e029f */
[-C--:B0-----:R-:W-:Y:S02]  /*9340*/  IMAD R158, R23, R12.reuse, RZ ;  /* 0x0000000c179e7224 */ /* 0x081fe400078e02ff */
[----:B------:R-:W-:Y:S02]  /*9350*/  IMAD.IADD R23, R155, 0x1, R159 ;  /* 0x000000019b177824 */ /* 0x000fe400078e029f */
[----:B------:R-:W-:Y:S02]  /*9360*/  IMAD.MOV.U32 R22, RZ, RZ, R154 ;  /* 0x000000ffff167224 */ /* 0x000fe400078e009a */
[C---:B------:R-:W-:Y:S02]  /*9370*/  IMAD R158, R156.reuse, R13, R158 ;  /* 0x0000000d9c9e7224 */ /* 0x040fe400078e029e */
[----:B------:R-:W-:-:S04]  /*9380*/  IMAD.WIDE.U32 R10, R156, R12, R22 ;  /* 0x0000000c9c0a7225 */ /* 0x000fc800078e0016 */
[----:B------:R-:W-:Y:S01]  /*9390*/  IMAD.IADD R11, R11, 0x1, R158 ;  /* 0x000000010b0b7824 */ /* 0x000fe200078e029e */
[----:B-1----:R-:W-:-:S04]  /*93a0*/  LEA R152, P1, R10, R14, 0x1 ;  /* 0x0000000e0a987211 */ /* 0x002fc800078208ff */
[----:B------:R-:W-:-:S05]  /*93b0*/  LEA.HI.X R153, R10, R15, R11, 0x1, P1 ;  /* 0x0000000f0a997211 */ /* 0x000fca00008f0c0b */
[----:B------:R-:W3:Y:S01]  /*93c0*/  @P2 LDG.E.LTC128B.U16 R21, desc[UR36][R152.64] ;  /* 0x0000002498152981 */ /* 0x000ee2000c1e1520 */
[----:B------:R-:W-:Y:S01]  /*93d0*/  BSSY B1, `(.L_x_34) ;  /* 0x0000010000017945 */ /* 0x000fe20003800000 */
[----:B---3--:R-:W-:-:S05]  /*93e0*/  SHF.L.U32 R10, R21, 0x10, RZ ;  /* 0x00000010150a7819 */ /* 0x008fca00000006ff */
[----:B------:R-:W-:-:S04]  /*93f0*/  FMUL R10, R10, R16 ;  /* 0x000000100a0a7220 */ /* 0x000fc80000400000 */
[----:B--2---:R-:W-:-:S05]  /*9400*/  FFMA R10, R160, R2, R10 ;  /* 0x00000002a00a7223 */ /* 0x004fca000000000a */
[----:B------:R-:W-:-:S05]  /*9410*/  F2FP.BF16.F32.PACK_AB R10, RZ, R10 ;  /* 0x0000000aff0a723e */ /* 0x000fca00000010ff */
[----:B------:R0:W-:Y:S02]  /*9420*/  @P2 STG.E.U16 desc[UR36][R4.64], R10 ;  /* 0x0000000a04002986 */ /* 0x0001e4000c101524 */
[----:B0-----:R-:W-:-:S04]  /*9430*/  IMAD.WIDE.U32 R10, R156, R12, R8 ;  /* 0x0000000c9c0a7225 */ /* 0x001fc800078e0008 */
[----:B------:R-:W-:Y:S02]  /*9440*/  IMAD.IADD R11, R158, 0x1, R11 ;  /* 0x000000019e0b7824 */ /* 0x000fe400078e020b */
[----:B------:R-:W-:-:S04]  /*9450*/  IMAD.WIDE.U32 R152, R157, R20, R10 ;  /* 0x000000149d987225 */ /* 0x000fc800078e000a */
[----:B------:R-:W-:Y:S01]  /*9460*/  IMAD.IADD R11, R159, 0x1, R153 ;  /* 0x000000019f0b7824 */ /* 0x000fe200078e0299 */
[----:B------:R-:W-:-:S04]  /*9470*/  LEA R10, P1, R152, R14, 0x1 ;  /* 0x0000000e980a7211 */ /* 0x000fc800078208ff */
[----:B------:R-:W-:Y:S02]  /*9480*/  LEA.HI.X R11, R152, R15, R11, 0x1, P1 ;  /* 0x0000000f980b7211 */ /* 0x000fe400008f0c0b */
[----:B------:R-:W-:-:S04]  /*9490*/  ISETP.GT.AND P1, PT, R3, 0x1, PT ;  /* 0x000000010300780c */ /* 0x000fc80003f24270 */
[----:B------:R-:W-:-:S13]  /*94a0*/  ISETP.GT.AND P2, PT, R0, RZ, P1 ;  /* 0x000000ff0000720c */ /* 0x000fda0000f44270 */
[----:B------:R-:W-:Y:S05]  /*94b0*/  @!P2 BRA `(.L_x_35) ;  /* 0x000000000004a947 */ /* 0x000fea0003800000 */
[----:B------:R0:W5:Y:S02]  /*94c0*/  LDG.E.LTC128B.U16 R21, desc[UR36][R10.64+0x2] ;  /* 0x000002240a157981 */ /* 0x000164000c1e1520 */
.L_x_35:
[----:B------:R-:W-:Y:S05]  /*94d0*/  BSYNC B1 ;  /* 0x0000000000017941 */ /* 0x000fea0003800000 */
.L_x_34:
[----:B------:R-:W2:Y:S01]  /*94e0*/  LDL.LU R152, [R1+0x4] ;  /* 0x0000040001987983 */ /* 0x000ea20000300800 */
[----:B-----5:R-:W-:Y:S01]  /*94f0*/  IMAD.U32 R22, R21, 0x10000, RZ ;  /* 0x0001000015167824 */ /* 0x020fe200078e00ff */
[----:B------:R-:W-:Y:S02]  /*9500*/  SHF.L.U64.HI R153, R12, 0x3, R13 ;  /* 0x000000030c997819 */ /* 0x000fe4000001020d */
[----:B------:R-:W-:Y:S01]  /*9510*/  ISETP.GT.AND P0, PT, R0, 0x8, P0 ;  /* 0x000000080000780c */ /* 0x000fe20000704270 */
[----:B------:R-:W-:Y:S01]  /*9520*/  FMUL R22, R22, R16 ;  /* 0x0000001016167220 */ /* 0x000fe20000400000 */
[----:B------:R-:W3:Y:S03]  /*9530*/  LDL.LU R160, [R1+0x8] ;  /* 0x0000080001a07983 */ /* 0x000ee60000300800 */
[----:B--2---:R-:W-:Y:S01]  /*9540*/  FFMA R22, R152, R2, R22 ;  /* 0x0000000298167223 */ /* 0x004fe20000000016 */
[----:B------:R-:W-:-:S04]  /*9550*/  IMAD.SHL.U32 R152, R12, 0x8, RZ ;  /* 0x000000080c987824 */ /* 0x000fc800078e00ff */
[----:B------:R-:W-:Y:S01]  /*9560*/  IMAD.WIDE.U32 R152, R156, R12, R152 ;  /* 0x0000000c9c987225 */ /* 0x000fe200078e0098 */
[----:B------:R-:W-:-:S03]  /*9570*/  F2FP.BF16.F32.PACK_AB R12, RZ, R22 ;  /* 0x00000016ff0c723e */ /* 0x000fc600000010ff */
[----:B------:R-:W-:Y:S02]  /*9580*/  IMAD.IADD R158, R158, 0x1, R153 ;  /* 0x000000019e9e7824 */ /* 0x000fe400078e0299 */
[----:B------:R1:W-:Y:S01]  /*9590*/  @P2 STG.E.U16 desc[UR36][R4.64+0x2], R12 ;  /* 0x0000020c04002986 */ /* 0x0003e2000c101524 */
[----:B------:R-:W-:-:S04]  /*95a0*/  IADD3 R154, P2, R154, R152, RZ ;  /* 0x000000989a9a7210 */ /* 0x000fc80007f5e0ff */
[----:B------:R-:W-:Y:S02]  /*95b0*/  IADD3.X R23, R158, R23, RZ, P2, !PT ;  /* 0x000000179e177210 */ /* 0x000fe400017fe4ff */
[----:B------:R-:W-:-:S04]  /*95c0*/  LEA R22, P2, R154, R14, 0x1 ;  /* 0x0000000e9a167211 */ /* 0x000fc800078408ff */
[----:B------:R-:W-:Y:S02]  /*95d0*/  LEA.HI.X R23, R154, R15, R23, 0x1, P2 ;  /* 0x0000000f9a177211 */ /* 0x000fe400010f0c17 */
[----:B-1----:R-:W-:-:S06]  /*95e0*/  PRMT R12, R21, 0x7610, R12 ;  /* 0x00007610150c7816 */ /* 0x002fcc000000000c */
[----:B------:R-:W2:Y:S01]  /*95f0*/  @P0 LDG.E.LTC128B.U16 R12, desc[UR36][R22.64] ;  /* 0x00000024160c0981 */ /* 0x000ea2000c1e1520 */
[----:B------:R-:W-:Y:S01]  /*9600*/  IADD3 R8, P2, R8, R152, RZ ;  /* 0x0000009808087210 */ /* 0x000fe20007f5e0ff */
[----:B------:R-:W-:Y:S01]  /*9610*/  BSSY B1, `(.L_x_36) ;  /* 0x0000011000017945 */ /* 0x000fe20003800000 */
[----:B------:R-:W-:Y:S02]  /*9620*/  SHF.L.U64.HI R7, R6, 0x4, R7 ;  /* 0x0000000406077819 */ /* 0x000fe40000010207 */
[----:B------:R-:W-:Y:S01]  /*9630*/  ISETP.GT.AND P1, PT, R0, 0x8, P1 ;  /* 0x000000080000780c */ /* 0x000fe20000f24270 */
[----:B------:R-:W-:Y:S02]  /*9640*/  IMAD.X R9, R9, 0x1, R158, P2 ;  /* 0x0000000109097824 */ /* 0x000fe400010e069e */
[----:B------:R-:W-:-:S04]  /*9650*/  IMAD.WIDE.U32 R20, R157, R20, R8 ;  /* 0x000000149d147225 */ /* 0x000fc800078e0008 */
[----:B------:R-:W-:Y:S01]  /*9660*/  IMAD.IADD R159, R159, 0x1, R21 ;  /* 0x000000019f9f7824 */ /* 0x000fe200078e0215 */
[----:B------:R-:W-:-:S04]  /*9670*/  LEA R8, P2, R20, R14, 0x1 ;  /* 0x0000000e14087211 */ /* 0x000fc800078408ff */
[----:B------:R-:W-:Y:S02]  /*9680*/  LEA.HI.X R9, R20, R15, R159, 0x1, P2 ;  /* 0x0000000f14097211 */ /* 0x000fe400010f0c9f */
[----:B------:R-:W-:-:S05]  /*9690*/  LEA R6, P2, R6, R4, 0x4 ;  /* 0x0000000406067211 */ /* 0x000fca00078420ff */
[----:B------:R-:W-:Y:S02]  /*96a0*/  IMAD.X R7, R7, 0x1, R5, P2 ;  /* 0x0000000107077824 */ /* 0x000fe400010e0605 */
[----:B--2---:R-:W-:-:S04]  /*96b0*/  IMAD.U32 R13, R12, 0x10000, RZ ;  /* 0x000100000c0d7824 */ /* 0x004fc800078e00ff */
[----:B------:R-:W-:-:S04]  /*96c0*/  FMUL R13, R13, R16 ;  /* 0x000000100d0d7220 */ /* 0x000fc80000400000 */
[----:B---3--:R-:W-:-:S05]  /*96d0*/  FFMA R13, R160, R2, R13 ;  /* 0x00000002a00d7223 */ /* 0x008fca000000000d */
[----:B------:R-:W-:-:S05]  /*96e0*/  F2FP.BF16.F32.PACK_AB R13, RZ, R13 ;  /* 0x0000000dff0d723e */ /* 0x000fca00000010ff */
[----:B------:R1:W-:Y:S01]  /*96f0*/  @P0 STG.E.U16 desc[UR36][R6.64], R13 ;  /* 0x0000000d06000986 */ /* 0x0003e2000c101524 */
[----:B------:R-:W-:Y:S05]  /*9700*/  @!P1 BRA `(.L_x_37) ;  /* 0x0000000000049947 */ /* 0x000fea0003800000 */
[----:B------:R2:W5:Y:S02]  /*9710*/  LDG.E.LTC128B.U16 R12, desc[UR36][R8.64+0x2] ;  /* 0x00000224080c7981 */ /* 0x000564000c1e1520 */
.L_x_37:
[----:B------:R-:W-:Y:S05]  /*9720*/  BSYNC B1 ;  /* 0x0000000000017941 */ /* 0x000fea0003800000 */
.L_x_36:
[----:B------:R-:W3:Y:S01]  /*9730*/  LDL.LU R14, [R1+0xc] ;  /* 0x00000c00010e7983 */ /* 0x000ee20000300800 */
[----:B-1---5:R-:W-:Y:S01]  /*9740*/  IMAD.U32 R13, R12, 0x10000, RZ ;  /* 0x000100000c0d7824 */ /* 0x022fe200078e00ff */
[----:B------:R-:W-:Y:S01]  /*9750*/  ISETP.GT.AND P0, PT, R3, 0x8, PT ;  /* 0x000000080300780c */ /* 0x000fe20003f04270 */
[----:B------:R-:W-:Y:S02]  /*9760*/  BSSY B1, `(.L_x_38) ;  /* 0x0000008000017945 */ /* 0x000fe40003800000 */
[----:B------:R-:W-:Y:S01]  /*9770*/  FMUL R13, R13, R16 ;  /* 0x000000100d0d7220 */ /* 0x000fe20000400000 */
[----:B------:R-:W-:-:S03]  /*9780*/  ISETP.GT.AND P2, PT, R0, RZ, P0 ;  /* 0x000000ff0000720c */ /* 0x000fc60000744270 */
[----:B---3--:R-:W-:-:S05]  /*9790*/  FFMA R13, R14, R2, R13 ;  /* 0x000000020e0d7223 */ /* 0x008fca000000000d */
[----:B------:R-:W-:-:S05]  /*97a0*/  F2FP.BF16.F32.PACK_AB R13, RZ, R13 ;  /* 0x0000000dff0d723e */ /* 0x000fca00000010ff */
[----:B------:R1:W-:Y:S01]  /*97b0*/  @P1 STG.E.U16 desc[UR36][R6.64+0x2], R13 ;  /* 0x0000020d06001986 */ /* 0x0003e2000c101524 */
[----:B------:R-:W-:Y:S05]  /*97c0*/  @!P2 BRA `(.L_x_39) ;  /* 0x000000000004a947 */ /* 0x000fea0003800000 */
[----:B------:R3:W5:Y:S02]  /*97d0*/  LDG.E.LTC128B.U16 R12, desc[UR36][R10.64+0x10] ;  /* 0x000010240a0c7981 */ /* 0x000764000c1e1520 */
.L_x_39:
[----:B------:R-:W-:Y:S05]  /*97e0*/  BSYNC B1 ;  /* 0x0000000000017941 */ /* 0x000fea0003800000 */
.L_x_38:
[----:B------:R-:W4:Y:S01]  /*97f0*/  LDL.LU R14, [R1+0x10] ;  /* 0x00001000010e7983 */ /* 0x000f220000300800 */
[----:B-1---5:R-:W-:Y:S01]  /*9800*/  SHF.L.U32 R13, R12, 0x10, RZ ;  /* 0x000000100c0d7819 */ /* 0x022fe200000006ff */
[----:B------:R-:W-:Y:S01]  /*9810*/  BSSY B1, `(.L_x_40) ;  /* 0x0000009000017945 */ /* 0x000fe20003800000 */
[----:B------:R-:W-:-:S03]  /*9820*/  ISETP.GT.AND P1, PT, R3, 0x9, PT ;  /* 0x000000090300780c */ /* 0x000fc60003f24270 */
[----:B------:R-:W-:Y:S01]  /*9830*/  FMUL R13, R13, R16 ;  /* 0x000000100d0d7220 */ /* 0x000fe20000400000 */
[----:B------:R-:W-:-:S03]  /*9840*/  ISETP.GT.AND P3, PT, R0, RZ, P1 ;  /* 0x000000ff0000720c */ /* 0x000fc60000f64270 */
[----:B----4-:R-:W-:-:S05]  /*9850*/  FFMA R13, R14, R2, R13 ;  /* 0x000000020e0d7223 */ /* 0x010fca000000000d */
[----:B------:R-:W-:-:S05]  /*9860*/  F2FP.BF16.F32.PACK_AB R13, RZ, R13 ;  /* 0x0000000dff0d723e */ /* 0x000fca00000010ff */
[----:B------:R1:W-:Y:S01]  /*9870*/  @P2 STG.E.U16 desc[UR36][R4.64+0x10], R13 ;  /* 0x0000100d04002986 */ /* 0x0003e2000c101524 */
[----:B------:R-:W-:Y:S05]  /*9880*/  @!P3 BRA `(.L_x_41) ;  /* 0x000000000004b947 */ /* 0x000fea0003800000 */
[----:B------:R4:W5:Y:S02]  /*9890*/  LDG.E.LTC128B.U16 R12, desc[UR36][R10.64+0x12] ;  /* 0x000012240a0c7981 */ /* 0x000964000c1e1520 */
.L_x_41:
[----:B------:R-:W-:Y:S05]  /*98a0*/  BSYNC B1 ;  /* 0x0000000000017941 */ /* 0x000fea0003800000 */
.L_x_40:
[----:B------:R-:W2:Y:S01]  /*98b0*/  LDL.LU R14, [R1+0x14] ;  /* 0x00001400010e7983 */ /* 0x000ea20000300800 */
[----:B-1---5:R-:W-:Y:S01]  /*98c0*/  IMAD.U32 R13, R12, 0x10000, RZ ;  /* 0x000100000c0d7824 */ /* 0x022fe200078e00ff */
[----:B------:R-:W-:Y:S01]  /*98d0*/  ISETP.GT.AND P0, PT, R0, 0x8, P0 ;  /* 0x000000080000780c */ /* 0x000fe20000704270 */
[----:B------:R-:W-:Y:S02]  /*98e0*/  BSSY B1, `(.L_x_42) ;  /* 0x0000007000017945 */ /* 0x000fe40003800000 */
[----:B------:R-:W-:-:S04]  /*98f0*/  FMUL R13, R13, R16 ;  /* 0x000000100d0d7220 */ /* 0x000fc80000400000 */
[----:B--2---:R-:W-:-:S05]  /*9900*/  FFMA R13, R14, R2, R13 ;  /* 0x000000020e0d7223 */ /* 0x004fca000000000d */
[----:B------:R-:W-:-:S05]  /*9910*/  F2FP.BF16.F32.PACK_AB R13, RZ, R13 ;  /* 0x0000000dff0d723e */ /* 0x000fca00000010ff */
[----:B------:R1:W-:Y:S01]  /*9920*/  @P3 STG.E.U16 desc[UR36][R4.64+0x12], R13 ;  /* 0x0000120d04003986 */ /* 0x0003e2000c101524 */
[----:B------:R-:W-:Y:S05]  /*9930*/  @!P0 BRA `(.L_x_43) ;  /* 0x0000000000048947 */ /* 0x000fea0003800000 */
[----:B------:R2:W5:Y:S02]  /*9940*/  LDG.E.LTC128B.U16 R12, desc[UR36][R8.64+0x10] ;  /* 0x00001024080c7981 */ /* 0x000564000c1e1520 */
.L_x_43:
[----:B------:R-:W-:Y:S05]  /*9950*/  BSYNC B1 ;  /* 0x0000000000017941 */ /* 0x000fea0003800000 */
.L_x_42:
[----:B------:R-:W3:Y:S01]  /*9960*/  LDL.LU R14, [R1+0x18] ;  /* 0x00001800010e7983 */ /* 0x000ee20000300800 */
[----:B-1---5:R-:W-:Y:S01]  /*9970*/  IMAD.U32 R13, R12, 0x10000, RZ ;  /* 0x000100000c0d7824 */ /* 0x022fe200078e00ff */
[----:B------:R-:W-:Y:S01]  /*9980*/  ISETP.GT.AND P1, PT, R0, 0x8, P1 ;  /* 0x000000080000780c */ /* 0x000fe20000f24270 */
[----:B------:R-:W-:Y:S02]  /*9990*/  BSSY B1, `(.L_x_44) ;  /* 0x0000007000017945 */ /* 0x000fe40003800000 */
[----:B------:R-:W-:-:S04]  /*99a0*/  FMUL R13, R13, R16 ;  /* 0x000000100d0d7220 */ /* 0x000fc80000400000 */
[----:B---3--:R-:W-:-:S05]  /*99b0*/  FFMA R13, R14, R2, R13 ;  /* 0x000000020e0d7223 */ /* 0x008fca000000000d */
[----:B------:R-:W-:-:S05]  /*99c0*/  F2FP.BF16.F32.PACK_AB R13, RZ, R13 ;  /* 0x0000000dff0d723e */ /* 0x000fca00000010ff */
[----:B------:R1:W-:Y:S01]  /*99d0*/  @P0 STG.E.U16 desc[UR36][R6.64+0x10], R13 ;  /* 0x0000100d06000986 */ /* 0x0003e2000c101524 */
[----:B------:R-:W-:Y:S05]  /*99e0*/  @!P1 BRA `(.L_x_45) ;  /* 0x0000000000049947 */ /* 0x000fea0003800000 */
[----:B------:R3:W5:Y:S02]  /*99f0*/  LDG.E.LTC128B.U16 R12, desc[UR36][R8.64+0x12] ;  /* 0x00001224080c7981 */ /* 0x000764000c1e1520 */
.L_x_45:
[----:B------:R-:W-:Y:S05]  /*9a00*/  BSYNC B1 ;  /* 0x0000000000017941 */ /* 0x000fea0003800000 */
.L_x_44:
[----:B------:R-:W2:Y:S01]  /*9a10*/  LDL.LU R14, [R1+0x1c] ;  /* 0x00001c00010e7983 */ /* 0x000ea20000300800 */
[----:B-1---5:R-:W-:Y:S01]  /*9a20*/  IMAD.U32 R13, R12, 0x10000, RZ ;  /* 0x000100000c0d7824 */ /* 0x022fe200078e00ff */
[----:B------:R-:W-:Y:S01]  /*9a30*/  ISETP.GT.AND P0, PT, R3, 0x10, PT ;  /* 0x000000100300780c */ /* 0x000fe20003f04270 */
[----:B------:R-:W-:Y:S02]  /*9a40*/  BSSY B1, `(.L_x_46) ;  /* 0x0000008000017945 */ /* 0x000fe40003800000 */
[----:B------:R-:W-:Y:S01]  /*9a50*/  FMUL R13, R13, R16 ;  /* 0x000000100d0d7220 */ /* 0x000fe20000400000 */
[----:B------:R-:W-:-:S03]  /*9a60*/  ISETP.GT.AND P2, PT, R0, RZ, P0 ;  /* 0x000000ff0000720c */ /* 0x000fc60000744270 */
[----:B--2---:R-:W-:-:S05]  /*9a70*/  FFMA R13, R14, R2, R13 ;  /* 0x000000020e0d7223 */ /* 0x004fca000000000d */
[----:B------:R-:W-:-:S05]  /*9a80*/  F2FP.BF16.F32.PACK_AB R13, RZ, R13 ;  /* 0x0000000dff0d723e */ /* 0x000fca00000010ff */
[----:B------:R1:W-:Y:S01]  /*9a90*/  @P1 STG.E.U16 desc[UR36][R6.64+0x12], R13 ;  /* 0x0000120d06001986 */ /* 0x0003e2000c101524 */
[----:B------:R-:W-:Y:S05]  /*9aa0*/  @!P2 BRA `(.L_x_47) ;  /* 0x000000000004a947 */ /* 0x000fea0003800000 */
[----:B------:R2:W5:Y:S02]  /*9ab0*/  LDG.E.LTC128B.U16 R12, desc[UR36][R10.64+0x20] ;  /* 0x000020240a0c7981 */ /* 0x000564000c1e1520 */
.L_x_47:
[----:B------:R-:W-:Y:S05]  /*9ac0*/  BSYNC B1 ;  /* 0x0000000000017941 */ /* 0x000fea0003800000 */
.L_x_46:
        /* <DEDUP_REMOVED lines=11> */
.L_x_49:
[----:B------:R-:W-:Y:S05]  /*9b80*/  BSYNC B1 ;  /* 0x0000000000017941 */ /* 0x000fea0003800000 */
.L_x_48:
        /* <DEDUP_REMOVED lines=10> */
.L_x_51:
[----:B------:R-:W-:Y:S05]  /*9c30*/  BSYNC B1 ;  /* 0x0000000000017941 */ /* 0x000fea0003800000 */
.L_x_50:
[----:B------:R-:W3:Y:S01]  /*9c40*/  LDL.LU R14, [R1+0x28] ;  /* 0x00002800010e7983 */ /* 0x000ee20000300800 */
[----:B-1---5:R-:W-:Y:S01]  /*9c50*/  SHF.L.U32 R13, R12, 0x10, RZ ;  /* 0x000000100c0d7819 */ /* 0x022fe200000006ff */
[----:B------:R-:W-:Y:S01]  /*9c60*/  BSSY B1, `(.L_x_52) ;  /* 0x0000008000017945 */ /* 0x000fe20003800000 */
[----:B------:R-:W-:-:S03]  /*9c70*/  ISETP.GT.AND P1, PT, R0, 0x8, P1 ;  /* 0x000000080000780c */ /* 0x000fc60000f24270 */
[----:B------:R-:W-:-:S04]  /*9c80*/  FMUL R13, R13, R16 ;  /* 0x000000100d0d7220 */ /* 0x000fc80000400000 */
[----:B---3--:R-:W-:-:S05]  /*9c90*/  FFMA R13, R14, R2, R13 ;  /* 0x000000020e0d7223 */ /* 0x008fca000000000d */
[----:B------:R-:W-:-:S05]  /*9ca0*/  F2FP.BF16.F32.PACK_AB R13, RZ, R13 ;  /* 0x0000000dff0d723e */ /* 0x000fca00000010ff */
[----:B------:R1:W-:Y:S01]  /*9cb0*/  @P0 STG.E.U16 desc[UR36][R6.64+0x20], R13 ;  /* 0x0000200d06000986 */ /* 0x0003e2000c101524 */
[----:B------:R-:W-:Y:S05]  /*9cc0*/  @!P1 BRA `(.L_x_53) ;  /* 0x0000000000049947 */ /* 0x000fea0003800000 */
[----:B------:R3:W5:Y:S02]  /*9cd0*/  LDG.E.LTC128B.U16 R12, desc[UR36][R8.64+0x22] ;  /* 0x00002224080c7981 */ /* 0x000764000c1e1520 */
.L_x_53:
[----:B------:R-:W-:Y:S05]  /*9ce0*/  BSYNC B1 ;  /* 0x0000000000017941 */ /* 0x000fea0003800000 */
.L_x_52:
        /* <DEDUP_REMOVED lines=11> */
.L_x_55:
[----:B------:R-:W-:Y:S05]  /*9da0*/  BSYNC B1 ;  /* 0x0000000000017941 */ /* 0x000fea0003800000 */
.L_x_54:
        /* <DEDUP_REMOVED lines=11> */
.L_x_57:
[----:B------:R-:W-:Y:S05]  /*9e60*/  BSYNC B1 ;  /* 0x0000000000017941 */ /* 0x000fea0003800000 */
.L_x_56:
        /* <DEDUP_REMOVED lines=10> */
.L_x_59:
[----:B------:R-:W-:Y:S05]  /*9f10*/  BSYNC B1 ;  /* 0x0000000000017941 */ /* 0x000fea0003800000 */
.L_x_58:
        /* <DEDUP_REMOVED lines=10> */
.L_x_61:
[----:B------:R-:W-:Y:S05]  /*9fc0*/  BSYNC B1 ;  /* 0x0000000000017941 */ /* 0x000fea0003800000 */
.L_x_60:
        /* <DEDUP_REMOVED lines=11> */
.L_x_63:
[----:B------:R-:W-:Y:S05]  /*a080*/  BSYNC B1 ;  /* 0x0000000000017941 */ /* 0x000fea0003800000 */
.L_x_62:
[----:B------:R-:W3:Y:S01]  /*a090*/  LDL.LU R14, [R1+0x40] ;  /* 0x00004000010e7983 */ /* 0x000ee20000300800 */
[----:B-1---5:R-:W-:Y:S01]  /*a0a0*/  SHF.L.U32 R13, R12, 0x10, RZ ;  /* 0x000000100c0d7819 */ /* 0x022fe200000006ff */
[----:B------:R-:W-:Y:S01]  /*a0b0*/  BSSY B1, `(.L_x_64) ;  /* 0x0000009000017945 */ /* 0x000fe20003800000 */
[----:B------:R-:W-:-:S03]  /*a0c0*/  ISETP.GT.AND P1, PT, R3, 0x21, PT ;  /* 0x000000210300780c */ /* 0x000fc60003f24270 */
[----:B------:R-:W-:Y:S01]  /*a0d0*/  FMUL R13, R13, R16 ;  /* 0x000000100d0d7220 */ /* 0x000fe20000400000 */
[----:B------:R-:W-:-:S03]  /*a0e0*/  ISETP.GT.AND P3, PT, R0, RZ, P1 ;  /* 0x000000ff0000720c */ /* 0x000fc60000f64270 */
[----:B---3--:R-:W-:-:S05]  /*a0f0*/  FFMA R13, R14, R2, R13 ;  /* 0x000000020e0d7223 */ /* 0x008fca000000000d */
[----:B------:R-:W-:-:S05]  /*a100*/  F2FP.BF16.F32.PACK_AB R13, RZ, R13 ;  /* 0x0000000dff0d723e */ /* 0x000fca00000010ff */
[----:B------:R1:W-:Y:S01]  /*a110*/  @P2 STG.E.U16 desc[UR36][R4.64+0x40], R13 ;  /* 0x0000400d04002986 */ /* 0x0003e2000c101524 */
[----:B------:R-:W-:Y:S05]  /*a120*/  @!P3 BRA `(.L_x_65) ;  /* 0x000000000004b947 */ /* 0x000fea0003800000 */
[----:B------:R3:W5:Y:S02]  /*a130*/  LDG.E.LTC128B.U16 R12, desc[UR36][R10.64+0x42] ;  /* 0x000042240a0c7981 */ /* 0x000764000c1e1520 */
.L_x_65:
[----:B------:R-:W-:Y:S05]  /*a140*/  BSYNC B1 ;  /* 0x0000000000017941 */ /* 0x000fea0003800000 */
.L_x_64:
        /* <DEDUP_REMOVED lines=10> */
.L_x_67:
[----:B------:R-:W-:Y:S05]  /*a1f0*/  BSYNC B1 ;  /* 0x0000000000017941 */ /* 0x000fea0003800000 */
.L_x_66:
        /* <DEDUP_REMOVED lines=10> */
.L_x_69:
[----:B------:R-:W-:Y:S05]  /*a2a0*/  BSYNC B1 ;  /* 0x0000000000017941 */ /* 0x000fea0003800000 */
.L_x_68:
        /* <DEDUP_REMOVED lines=11> */
.L_x_71:
[----:B------:R-:W-:Y:S05]  /*a360*/  BSYNC B1 ;  /* 0x0000000000017941 */ /* 0x000fea0003800000 */
.L_x_70:
        /* <DEDUP_REMOVED lines=11> */
.L_x_73:
[----:B------:R-:W-:Y:S05]  /*a420*/  BSYNC B1 ;  /* 0x0000000000017941 */ /* 0x000fea0003800000 */
.L_x_72:
        /* <DEDUP_REMOVED lines=10> */
.L_x_75:
[----:B------:R-:W-:Y:S05]  /*a4d0*/  BSYNC B1 ;  /* 0x0000000000017941 */ /* 0x000fea0003800000 */
.L_x_74:
        /* <DEDUP_REMOVED lines=10> */
.L_x_77:
[----:B------:R-:W-:Y:S05]  /*a580*/  BSYNC B1 ;  /* 0x0000000000017941 */ /* 0x000fea0003800000 */
.L_x_76:
        /* <DEDUP_REMOVED lines=11> */
.L_x_79:
[----:B------:R-:W-:Y:S05]  /*a640*/  BSYNC B1 ;  /* 0x0000000000017941 */ /* 0x000fea0003800000 */
.L_x_78:
        /* <DEDUP_REMOVED lines=11> */
.L_x_81:
[----:B------:R-:W-:Y:S05]  /*a700*/  BSYNC B1 ;  /* 0x0000000000017941 */ /* 0x000fea0003800000 */
.L_x_80:
        /* <DEDUP_REMOVED lines=10> */
.L_x_83:
[----:B------:R-:W-:Y:S05]  /*a7b0*/  BSYNC B1 ;  /* 0x0000000000017941 */ /* 0x000fea0003800000 */
.L_x_82:
        /* <DEDUP_REMOVED lines=10> */
.L_x_85:
[----:B------:R-:W-:Y:S05]  /*a860*/  BSYNC B1 ;  /* 0x0000000000017941 */ /* 0x000fea0003800000 */
.L_x_84:
        /* <DEDUP_REMOVED lines=11> */
.L_x_87:
[----:B------:R-:W-:Y:S05]  /*a920*/  BSYNC B1 ;  /* 0x0000000000017941 */ /* 0x000fea0003800000 */
.L_x_86:
        /* <DEDUP_REMOVED lines=11> */
.L_x_89:
[----:B------:R-:W-:Y:S05]  /*a9e0*/  BSYNC B1 ;  /* 0x0000000000017941 */ /* 0x000fea0003800000 */
.L_x_88:
        /* <DEDUP_REMOVED lines=10> */
.L_x_91:
[----:B------:R-:W-:Y:S05]  /*aa90*/  BSYNC B1 ;  /* 0x0000000000017941 */ /* 0x000fea0003800000 */
.L_x_90:
        /* <DEDUP_REMOVED lines=10> */
.L_x_93:
[----:B------:R-:W-:Y:S05]  /*ab40*/  BSYNC B1 ;  /* 0x0000000000017941 */ /* 0x000fea0003800000 */
.L_x_92:
        /* <DEDUP_REMOVED lines=11> */
.L_x_95:
[----:B------:R-:W-:Y:S05]  /*ac00*/  BSYNC B1 ;  /* 0x0000000000017941 */ /* 0x000fea0003800000 */
.L_x_94:
        /* <DEDUP_REMOVED lines=11> */
.L_x_97:
[----:B------:R-:W-:Y:S05]  /*acc0*/  BSYNC B1 ;  /* 0x0000000000017941 */ /* 0x000fea0003800000 */
.L_x_96:
        /* <DEDUP_REMOVED lines=10> */
.L_x_99:
[----:B------:R-:W-:Y:S05]  /*ad70*/  BSYNC B1 ;  /* 0x0000000000017941 */ /* 0x000fea0003800000 */
.L_x_98:
        /* <DEDUP_REMOVED lines=10> */
.L_x_101:
[----:B------:R-:W-:Y:S05]  /*ae20*/  BSYNC B1 ;  /* 0x0000000000017941 */ /* 0x000fea0003800000 */
.L_x_100:
        /* <DEDUP_REMOVED lines=11> */
.L_x_103:
[----:B------:R-:W-:Y:S05]  /*aee0*/  BSYNC B1 ;  /* 0x0000000000017941 */ /* 0x000fea0003800000 */
.L_x_102:
        /* <DEDUP_REMOVED lines=11> */
.L_x_105:
[----:B------:R-:W-:Y:S05]  /*afa0*/  BSYNC B1 ;  /* 0x0000000000017941 */ /* 0x000fea0003800000 */
.L_x_104:
        /* <DEDUP_REMOVED lines=10> */
.L_x_107:
[----:B------:R-:W-:Y:S05]  /*b050*/  BSYNC B1 ;  /* 0x0000000000017941 */ /* 0x000fea0003800000 */
.L_x_106:
        /* <DEDUP_REMOVED lines=10> */
.L_x_109:
[----:B------:R-:W-:Y:S05]  /*b100*/  BSYNC B1 ;  /* 0x0000000000017941 */ /* 0x000fea0003800000 */
.L_x_108:
        /* <DEDUP_REMOVED lines=11> */
.L_x_111:
[----:B------:R-:W-:Y:S05]  /*b1c0*/  BSYNC B1 ;  /* 0x0000000000017941 */ /* 0x000fea0003800000 */
.L_x_110:
        /* <DEDUP_REMOVED lines=11> */
.L_x_113:
[----:B------:R-:W-:Y:S05]  /*b280*/  BSYNC B1 ;  /* 0x0000000000017941 */ /* 0x000fea0003800000 */
.L_x_112:
        /* <DEDUP_REMOVED lines=10> */
.L_x_115:
[----:B------:R-:W-:Y:S05]  /*b330*/  BSYNC B1 ;  /* 0x0000000000017941 */ /* 0x000fea0003800000 */
.L_x_114:
        /* <DEDUP_REMOVED lines=10> */
.L_x_117:
[----:B------:R-:W-:Y:S05]  /*b3e0*/  BSYNC B1 ;  /* 0x0000000000017941 */ /* 0x000fea0003800000 */
.L_x_116:
        /* <DEDUP_REMOVED lines=11> */
.L_x_119:
[----:B------:R-:W-:Y:S05]  /*b4a0*/  BSYNC B1 ;  /* 0x0000000000017941 */ /* 0x000fea0003800000 */
.L_x_118:
        /* <DEDUP_REMOVED lines=11> */
.L_x_121:
[----:B------:R-:W-:Y:S05]  /*b560*/  BSYNC B1 ;  /* 0x0000000000017941 */ /* 0x000fea0003800000 */
.L_x_120:
        /* <DEDUP_REMOVED lines=10> */
.L_x_123:
[----:B------:R-:W-:Y:S05]  /*b610*/  BSYNC B1 ;  /* 0x0000000000017941 */ /* 0x000fea0003800000 */
.L_x_122:
        /* <DEDUP_REMOVED lines=10> */
.L_x_125:
[----:B------:R-:W-:Y:S05]  /*b6c0*/  BSYNC B1 ;  /* 0x0000000000017941 */ /* 0x000fea0003800000 */
.L_x_124:
        /* <DEDUP_REMOVED lines=11> */
.L_x_127:
[----:B------:R-:W-:Y:S05]  /*b780*/  BSYNC B1 ;  /* 0x0000000000017941 */ /* 0x000fea0003800000 */
.L_x_126:
        /* <DEDUP_REMOVED lines=11> */
.L_x_129:
[----:B------:R-:W-:Y:S05]  /*b840*/  BSYNC B1 ;  /* 0x0000000000017941 */ /* 0x000fea0003800000 */
.L_x_128:
        /* <DEDUP_REMOVED lines=10> */
.L_x_131:
[----:B------:R-:W-:Y:S05]  /*b8f0*/  BSYNC B1 ;  /* 0x0000000000017941 */ /* 0x000fea0003800000 */
.L_x_130:
        /* <DEDUP_REMOVED lines=10> */
.L_x_133:
[----:B------:R-:W-:Y:S05]  /*b9a0*/  BSYNC B1 ;  /* 0x0000000000017941 */ /* 0x000fea0003800000 */
.L_x_132:
        /* <DEDUP_REMOVED lines=11> */
.L_x_135:
[----:B------:R-:W-:Y:S05]  /*ba60*/  BSYNC B1 ;  /* 0x0000000000017941 */ /* 0x000fea0003800000 */
.L_x_134:
        /* <DEDUP_REMOVED lines=11> */
.L_x_137:
[----:B------:R-:W-:Y:S05]  /*bb20*/  BSYNC B1 ;  /* 0x0000000000017941 */ /* 0x000fea0003800000 */
.L_x_136:
        /* <DEDUP_REMOVED lines=10> */
.L_x_139:
[----:B------:R-:W-:Y:S05]  /*bbd0*/  BSYNC B1 ;  /* 0x0000000000017941 */ /* 0x000fea0003800000 */
.L_x_138:
        /* <DEDUP_REMOVED lines=10> */
.L_x_141:
[----:B------:R-:W-:Y:S05]  /*bc80*/  BSYNC B1 ;  /* 0x0000000000017941 */ /* 0x000fea0003800000 */
.L_x_140:
        /* <DEDUP_REMOVED lines=11> */
.L_x_143:
[----:B------:R-:W-:Y:S05]  /*bd40*/  BSYNC B1 ;  /* 0x0000000000017941 */ /* 0x000fea0003800000 */
.L_x_142:
        /* <DEDUP_REMOVED lines=11> */
.L_x_145:
[----:B------:R-:W-:Y:S05]  /*be00*/  BSYNC B1 ;  /* 0x0000000000017941 */ /* 0x000fea0003800000 */
.L_x_144:
        /* <DEDUP_REMOVED lines=10> */
.L_x_147:
[----:B------:R-:W-:Y:S05]  /*beb0*/  BSYNC B1 ;  /* 0x0000000000017941 */ /* 0x000fea0003800000 */
.L_x_146:
        /* <DEDUP_REMOVED lines=10> */
.L_x_149:
[----:B------:R-:W-:Y:S05]  /*bf60*/  BSYNC B1 ;  /* 0x0000000000017941 */ /* 0x000fea0003800000 */
.L_x_148:
        /* <DEDUP_REMOVED lines=11> */
.L_x_151:
[----:B------:R-:W-:Y:S05]  /*c020*/  BSYNC B1 ;  /* 0x0000000000017941 */ /* 0x000fea0003800000 */
.L_x_150:
        /* <DEDUP_REMOVED lines=11> */
.L_x_153:
[----:B------:R-:W-:Y:S05]  /*c0e0*/  BSYNC B1 ;  /* 0x0000000000017941 */ /* 0x000fea0003800000 */
.L_x_152:
        /* <DEDUP_REMOVED lines=10> */
.L_x_155:
[----:B------:R-:W-:Y:S05]  /*c190*/  BSYNC B1 ;  /* 0x0000000000017941 */ /* 0x000fea0003800000 */
.L_x_154:
        /* <DEDUP_REMOVED lines=10> */
.L_x_157:
[----:B------:R-:W-:Y:S05]  /*c240*/  BSYNC B1 ;  /* 0x0000000000017941 */ /* 0x000fea0003800000 */
.L_x_156:
        /* <DEDUP_REMOVED lines=11> */
.L_x_159:
[----:B------:R-:W-:Y:S05]  /*c300*/  BSYNC B1 ;  /* 0x0000000000017941 */ /* 0x000fea0003800000 */
.L_x_158:
        /* <DEDUP_REMOVED lines=11> */
.L_x_161:
[----:B------:R-:W-:Y:S05]  /*c3c0*/  BSYNC B1 ;  /* 0x0000000000017941 */ /* 0x000fea0003800000 */
.L_x_160:
        /* <DEDUP_REMOVED lines=10> */
.L_x_163:
[----:B------:R-:W-:Y:S05]  /*c470*/  BSYNC B1 ;  /* 0x0000000000017941 */ /* 0x000fea0003800000 */
.L_x_162:
        /* <DEDUP_REMOVED lines=10> */
.L_x_165:
[----:B------:R-:W-:Y:S05]  /*c520*/  BSYNC B1 ;  /* 0x0000000000017941 */ /* 0x000fea0003800000 */
.L_x_164:
        /* <DEDUP_REMOVED lines=11> */
.L_x_167:
[----:B------:R-:W-:Y:S05]  /*c5e0*/  BSYNC B1 ;  /* 0x0000000000017941 */ /* 0x000fea0003800000 */
.L_x_166:
        /* <DEDUP_REMOVED lines=11> */
.L_x_169:
[----:B------:R-:W-:Y:S05]  /*c6a0*/  BSYNC B1 ;  /* 0x0000000000017941 */ /* 0x000fea0003800000 */
.L_x_168:
        /* <DEDUP_REMOVED lines=10> */
.L_x_171:
[----:B------:R-:W-:Y:S05]  /*c750*/  BSYNC B1 ;  /* 0x0000000000017941 */ /* 0x000fea0003800000 */
.L_x_170:
        /* <DEDUP_REMOVED lines=10> */
.L_x_173:
[----:B------:R-:W-:Y:S05]  /*c800*/  BSYNC B1 ;  /* 0x0000000000017941 */ /* 0x000fea0003800000 */
.L_x_172:
        /* <DEDUP_REMOVED lines=11> */
.L_x_175:
[----:B------:R-:W-:Y:S05]  /*c8c0*/  BSYNC B1 ;  /* 0x0000000000017941 */ /* 0x000fea0003800000 */
.L_x_174:
        /* <DEDUP_REMOVED lines=11> */
.L_x_177:
[----:B------:R-:W-:Y:S05]  /*c980*/  BSYNC B1 ;  /* 0x0000000000017941 */ /* 0x000fea0003800000 */
.L_x_176:
        /* <DEDUP_REMOVED lines=10> */
.L_x_179:
[----:B------:R-:W-:Y:S05]  /*ca30*/  BSYNC B1 ;  /* 0x0000000000017941 */ /* 0x000fea0003800000 */
.L_x_178:
        /* <DEDUP_REMOVED lines=10> */
.L_x_181:
[----:B------:R-:W-:Y:S05]  /*cae0*/  BSYNC B1 ;  /* 0x0000000000017941 */ /* 0x000fea0003800000 */
.L_x_180:
        /* <DEDUP_REMOVED lines=11> */
.L_x_183:
[----:B------:R-:W-:Y:S05]  /*cba0*/  BSYNC B1 ;  /* 0x0000000000017941 */ /* 0x000fea0003800000 */
.L_x_182:
        /* <DEDUP_REMOVED lines=11> */
.L_x_185:
[----:B------:R-:W-:Y:S05]  /*cc60*/  BSYNC B1 ;  /* 0x0000000000017941 */ /* 0x000fea0003800000 */
.L_x_184:
        /* <DEDUP_REMOVED lines=10> */
.L_x_187:
[----:B------:R-:W-:Y:S05]  /*cd10*/  BSYNC B1 ;  /* 0x0000000000017941 */ /* 0x000fea0003800000 */
.L_x_186:
        /* <DEDUP_REMOVED lines=10> */
.L_x_189:
[----:B------:R-:W-:Y:S05]  /*cdc0*/  BSYNC B1 ;  /* 0x0000000000017941 */ /* 0x000fea0003800000 */
.L_x_188:
        /* <DEDUP_REMOVED lines=11> */
.L_x_191:
[----:B------:R-:W-:Y:S05]  /*ce80*/  BSYNC B1 ;  /* 0x0000000000017941 */ /* 0x000fea0003800000 */
.L_x_190:
        /* <DEDUP_REMOVED lines=11> */
.L_x_193:
[----:B------:R-:W-:Y:S05]  /*cf40*/  BSYNC B1 ;  /* 0x0000000000017941 */ /* 0x000fea0003800000 */
.L_x_192:
        /* <DEDUP_REMOVED lines=10> */
.L_x_195:
[----:B------:R-:W-:Y:S05]  /*cff0*/  BSYNC B1 ;  /* 0x0000000000017941 */ /* 0x000fea0003800000 */
.L_x_194:
        /* <DEDUP_REMOVED lines=10> */
.L_x_197:
[----:B------:R-:W-:Y:S05]  /*d0a0*/  BSYNC B1 ;  /* 0x0000000000017941 */ /* 0x000fea0003800000 */
.L_x_196:
        /* <DEDUP_REMOVED lines=11> */
.L_x_199:
[----:B------:R-:W-:Y:S05]  /*d160*/  BSYNC B1 ;  /* 0x0000000000017941 */ /* 0x000fea0003800000 */
.L_x_198:
        /* <DEDUP_REMOVED lines=11> */
.L_x_201:
[----:B------:R-:W-:Y:S05]  /*d220*/  BSYNC B1 ;  /* 0x0000000000017941 */ /* 0x000fea0003800000 */
.L_x_200:
        /* <DEDUP_REMOVED lines=10> */
.L_x_203:
[----:B------:R-:W-:Y:S05]  /*d2d0*/  BSYNC B1 ;  /* 0x0000000000017941 */ /* 0x000fea0003800000 */
.L_x_202:
        /* <DEDUP_REMOVED lines=10> */
.L_x_205:
[----:B------:R-:W-:Y:S05]  /*d380*/  BSYNC B1 ;  /* 0x0000000000017941 */ /* 0x000fea0003800000 */
.L_x_204:
        /* <DEDUP_REMOVED lines=11> */
.L_x_207:
[----:B------:R-:W-:Y:S05]  /*d440*/  BSYNC B1 ;  /* 0x0000000000017941 */ /* 0x000fea0003800000 */
.L_x_206:
        /* <DEDUP_REMOVED lines=11> */
.L_x_209:
[----:B------:R-:W-:Y:S05]  /*d500*/  BSYNC B1 ;  /* 0x0000000000017941 */ /* 0x000fea0003800000 */
.L_x_208:
        /* <DEDUP_REMOVED lines=10> */
.L_x_211:
[----:B------:R-:W-:Y:S05]  /*d5b0*/  BSYNC B1 ;  /* 0x0000000000017941 */ /* 0x000fea0003800000 */
.L_x_210:
        /* <DEDUP_REMOVED lines=10> */
.L_x_213:
[----:B------:R-:W-:Y:S05]  /*d660*/  BSYNC B1 ;  /* 0x0000000000017941 */ /* 0x000fea0003800000 */
.L_x_212:
        /* <DEDUP_REMOVED lines=11> */
.L_x_215:
[----:B------:R-:W-:Y:S05]  /*d720*/  BSYNC B1 ;  /* 0x0000000000017941 */ /* 0x000fea0003800000 */
.L_x_214:
        /* <DEDUP_REMOVED lines=11> */
.L_x_217:
[----:B------:R-:W-:Y:S05]  /*d7e0*/  BSYNC B1 ;  /* 0x0000000000017941 */ /* 0x000fea0003800000 */
.L_x_216:
        /* <DEDUP_REMOVED lines=10> */
.L_x_219:
[----:B------:R-:W-:Y:S05]  /*d890*/  BSYNC B1 ;  /* 0x0000000000017941 */ /* 0x000fea0003800000 */
.L_x_218:
        /* <DEDUP_REMOVED lines=10> */
.L_x_221:
[----:B------:R-:W-:Y:S05]  /*d940*/  BSYNC B1 ;  /* 0x0000000000017941 */ /* 0x000fea0003800000 */
.L_x_220:
        /* <DEDUP_REMOVED lines=11> */
.L_x_223:
[----:B------:R-:W-:Y:S05]  /*da00*/  BSYNC B1 ;  /* 0x0000000000017941 */ /* 0x000fea0003800000 */
.L_x_222:
        /* <DEDUP_REMOVED lines=11> */
.L_x_225:
[----:B------:R-:W-:Y:S05]  /*dac0*/  BSYNC B1 ;  /* 0x0000000000017941 */ /* 0x000fea0003800000 */
.L_x_224:
        /* <DEDUP_REMOVED lines=10> */
.L_x_227:
[----:B------:R-:W-:Y:S05]  /*db70*/  BSYNC B1 ;  /* 0x0000000000017941 */ /* 0x000fea0003800000 */
.L_x_226:
        /* <DEDUP_REMOVED lines=10> */
.L_x_229:
[----:B------:R-:W-:Y:S05]  /*dc20*/  BSYNC B1 ;  /* 0x0000000000017941 */ /* 0x000fea0003800000 */
.L_x_228:
        /* <DEDUP_REMOVED lines=11> */
.L_x_231:
[----:B------:R-:W-:Y:S05]  /*dce0*/  BSYNC B1 ;  /* 0x0000000000017941 */ /* 0x000fea0003800000 */
.L_x_230:
        /* <DEDUP_REMOVED lines=11> */
.L_x_233:
[----:B------:R-:W-:Y:S05]  /*dda0*/  BSYNC B1 ;  /* 0x0000000000017941 */ /* 0x000fea0003800000 */
.L_x_232:
        /* <DEDUP_REMOVED lines=10> */
.L_x_235:
[----:B------:R-:W-:Y:S05]  /*de50*/  BSYNC B1 ;  /* 0x0000000000017941 */ /* 0x000fea0003800000 */
.L_x_234:
        /* <DEDUP_REMOVED lines=10> */
.L_x_237:
[----:B------:R-:W-:Y:S05]  /*df00*/  BSYNC B1 ;  /* 0x0000000000017941 */ /* 0x000fea0003800000 */
.L_x_236:
        /* <DEDUP_REMOVED lines=11> */
.L_x_239:
[----:B------:R-:W-:Y:S05]  /*dfc0*/  BSYNC B1 ;  /* 0x0000000000017941 */ /* 0x000fea0003800000 */
.L_x_238:
        /* <DEDUP_REMOVED lines=11> */
.L_x_241:
[----:B------:R-:W-:Y:S05]  /*e080*/  BSYNC B1 ;  /* 0x0000000000017941 */ /* 0x000fea0003800000 */
.L_x_240:
        /* <DEDUP_REMOVED lines=10> */
.L_x_243:
[----:B------:R-:W-:Y:S05]  /*e130*/  BSYNC B1 ;  /* 0x0000000000017941 */ /* 0x000fea0003800000 */
.L_x_242:
        /* <DEDUP_REMOVED lines=10> */
.L_x_245:
[----:B------:R-:W-:Y:S05]  /*e1e0*/  BSYNC B1 ;  /* 0x0000000000017941 */ /* 0x000fea0003800000 */
.L_x_244:
        /* <DEDUP_REMOVED lines=11> */
.L_x_247:
[----:B------:R-:W-:Y:S05]  /*e2a0*/  BSYNC B1 ;  /* 0x0000000000017941 */ /* 0x000fea0003800000 */
.L_x_246:
        /* <DEDUP_REMOVED lines=11> */
.L_x_249:
[----:B------:R-:W-:Y:S05]  /*e360*/  BSYNC B1 ;  /* 0x0000000000017941 */ /* 0x000fea0003800000 */
.L_x_248:
        /* <DEDUP_REMOVED lines=10> */
.L_x_251:
[----:B------:R-:W-:Y:S05]  /*e410*/  BSYNC B1 ;  /* 0x0000000000017941 */ /* 0x000fea0003800000 */
.L_x_250:
        /* <DEDUP_REMOVED lines=10> */
.L_x_253:
[----:B------:R-:W-:Y:S05]  /*e4c0*/  BSYNC B1 ;  /* 0x0000000000017941 */ /* 0x000fea0003800000 */
.L_x_252:
        /* <DEDUP_REMOVED lines=11> */
.L_x_255:
[----:B------:R-:W-:Y:S05]  /*e580*/  BSYNC B1 ;  /* 0x0000000000017941 */ /* 0x000fea0003800000 */
.L_x_254:
        /* <DEDUP_REMOVED lines=11> */
.L_x_257:
[----:B------:R-:W-:Y:S05]  /*e640*/  BSYNC B1 ;  /* 0x0000000000017941 */ /* 0x000fea0003800000 */
.L_x_256:
        /* <DEDUP_REMOVED lines=10> */
.L_x_259:
[----:B------:R-:W-:Y:S05]  /*e6f0*/  BSYNC B1 ;  /* 0x0000000000017941 */ /* 0x000fea0003800000 */
.L_x_258:
        /* <DEDUP_REMOVED lines=10> */
.L_x_261:
[----:B------:R-:W-:Y:S05]  /*e7a0*/  BSYNC B1 ;  /* 0x0000000000017941 */ /* 0x000fea0003800000 */
.L_x_260:
        /* <DEDUP_REMOVED lines=11> */
.L_x_263:
[----:B------:R-:W-:Y:S05]  /*e860*/  BSYNC B1 ;  /* 0x0000000000017941 */ /* 0x000fea0003800000 */
.L_x_262:
        /* <DEDUP_REMOVED lines=11> */
.L_x_265:
[----:B------:R-:W-:Y:S05]  /*e920*/  BSYNC B1 ;  /* 0x0000000000017941 */ /* 0x000fea0003800000 */
.L_x_264:
        /* <DEDUP_REMOVED lines=10> */
.L_x_267:
[----:B------:R-:W-:Y:S05]  /*e9d0*/  BSYNC B1 ;  /* 0x0000000000017941 */ /* 0x000fea0003800000 */
.L_x_266:
        /* <DEDUP_REMOVED lines=10> */
.L_x_269:
[----:B------:R-:W-:Y:S05]  /*ea80*/  BSYNC B1 ;  /* 0x0000000000017941 */ /* 0x000fea0003800000 */
.L_x_268:
        /* <DEDUP_REMOVED lines=11> */
.L_x_271:
[----:B------:R-:W-:Y:S05]  /*eb40*/  BSYNC B1 ;  /* 0x0000000000017941 */ /* 0x000fea0003800000 */
.L_x_270:
        /* <DEDUP_REMOVED lines=11> */
.L_x_273:
[----:B------:R-:W-:Y:S05]  /*ec00*/  BSYNC B1 ;  /* 0x0000000000017941 */ /* 0x000fea0003800000 */
.L_x_272:
        /* <DEDUP_REMOVED lines=10> */
.L_x_275:
[----:B------:R-:W-:Y:S05]  /*ecb0*/  BSYNC B1 ;  /* 0x0000000000017941 */ /* 0x000fea0003800000 */
.L_x_274:
        /* <DEDUP_REMOVED lines=10> */
.L_x_277:
[----:B------:R-:W-:Y:S05]  /*ed60*/  BSYNC B1 ;  /* 0x0000000000017941 */ /* 0x000fea0003800000 */
.L_x_276:
        /* <DEDUP_REMOVED lines=11> */
.L_x_279:
[----:B------:R-:W-:Y:S05]  /*ee20*/  BSYNC B1 ;  /* 0x0000000000017941 */ /* 0x000fea0003800000 */
.L_x_278:
        /* <DEDUP_REMOVED lines=11> */
.L_x_281:
[----:B------:R-:W-:Y:S05]  /*eee0*/  BSYNC B1 ;  /* 0x0000000000017941 */ /* 0x000fea0003800000 */
.L_x_280:
        /* <DEDUP_REMOVED lines=10> */
.L_x_283:
[----:B------:R-:W-:Y:S05]  /*ef90*/  BSYNC B1 ;  /* 0x0000000000017941 */ /* 0x000fea0003800000 */
.L_x_282:
        /* <DEDUP_REMOVED lines=10> */
.L_x_285:
[----:B------:R-:W-:Y:S05]  /*f040*/  BSYNC B1 ;  /* 0x0000000000017941 */ /* 0x000fea0003800000 */
.L_x_284:
        /* <DEDUP_REMOVED lines=11> */
.L_x_287:
[----:B------:R-:W-:Y:S05]  /*f100*/  BSYNC B1 ;  /* 0x0000000000017941 */ /* 0x000fea0003800000 */
.L_x_286:
[----:B-1---5:R-:W-:Y:S01]  /*f110*/  IMAD.U32 R13, R12, 0x10000, RZ ;  /* 0x000100000c0d7824 */ /* 0x022fe200078e00ff */
[----:B------:R-:W-:Y:S01]  /*f120*/  ISETP.GT.AND P1, PT, R3, 0x101, PT ;  /* 0x000001010300780c */ /* 0x000fe20003f24270 */
[----:B------:R-:W-:Y:S02]  /*f130*/  BSSY B1, `(.L_x_288) ;  /* 0x0000008000017945 */ /* 0x000fe40003800000 */
[----:B------:R-:W-:Y:S01]  /*f140*/  FMUL R13, R13, R16 ;  /* 0x000000100d0d7220 */ /* 0x000fe20000400000 */
[----:B------:R-:W-:-:S03]  /*f150*/  ISETP.GT.AND P3, PT, R0, RZ, P1 ;  /* 0x000000ff0000720c */ /* 0x000fc60000f64270 */
[----:B------:R-:W-:-:S05]  /*f160*/  FFMA R13, R24, R2, R13 ;  /* 0x00000002180d7223 */ /* 0x000fca000000000d */
[----:B------:R-:W-:-:S05]  /*f170*/  F2FP.BF16.F32.PACK_AB R13, RZ, R13 ;  /* 0x0000000dff0d723e */ /* 0x000fca00000010ff */
[----:B------:R1:W-:Y:S01]  /*f180*/  @P2 STG.E.U16 desc[UR36][R4.64+0x200], R13 ;  /* 0x0002000d04002986 */ /* 0x0003e2000c101524 */
[----:B------:R-:W-:Y:S05]  /*f190*/  @!P3 BRA `(.L_x_289) ;  /* 0x000000000004b947 */ /* 0x000fea0003800000 */
[----:B------:R0:W5:Y:S02]  /*f1a0*/  LDG.E.LTC128B.U16 R12, desc[UR36][R10.64+0x202] ;  /* 0x000202240a0c7981 */ /* 0x000164000c1e1520 */
.L_x_289:
[----:B------:R-:W-:Y:S05]  /*f1b0*/  BSYNC B1 ;  /* 0x0000000000017941 */ /* 0x000fea0003800000 */
.L_x_288:
[----:B-1---5:R-:W-:Y:S01]  /*f1c0*/  IMAD.U32 R13, R12, 0x10000, RZ ;  /* 0x000100000c0d7824 */ /* 0x022fe200078e00ff */
[----:B------:R-:W-:Y:S01]  /*f1d0*/  ISETP.GT.AND P0, PT, R0, 0x8, P0 ;  /* 0x000000080000780c */ /* 0x000fe20000704270 */
[----:B------:R-:W-:Y:S02]  /*f1e0*/  BSSY B1, `(.L_x_290) ;  /* 0x0000007000017945 */ /* 0x000fe40003800000 */
[----:B------:R-:W-:-:S04]  /*f1f0*/  FMUL R14, R13, R16 ;  /* 0x000000100d0e7220 */ /* 0x000fc80000400000 */
[----:B------:R-:W-:-:S05]  /*f200*/  FFMA R14, R25, R2, R14 ;  /* 0x00000002190e7223 */ /* 0x000fca000000000e */
[----:B------:R-:W-:-:S05]  /*f210*/  F2FP.BF16.F32.PACK_AB R14, RZ, R14 ;  /* 0x0000000eff0e723e */ /* 0x000fca00000010ff */
[----:B------:R1:W-:Y:S01]  /*f220*/  @P3 STG.E.U16 desc[UR36][R4.64+0x202], R14 ;  /* 0x0002020e04003986 */ /* 0x0003e2000c101524 */
[----:B------:R-:W-:Y:S05]  /*f230*/  @!P0 BRA `(.L_x_291) ;  /* 0x0000000000048947 */ /* 0x000fea0003800000 */
[----:B------:R0:W5:Y:S02]  /*f240*/  LDG.E.LTC128B.U16 R12, desc[UR36][R8.64+0x200] ;  /* 0x00020024080c7981 */ /* 0x000164000c1e1520 */
.L_x_291:
[----:B------:R-:W-:Y:S05]  /*f250*/  BSYNC B1 ;  /* 0x0000000000017941 */ /* 0x000fea0003800000 */
.L_x_290:
[----:B-----5:R-:W-:Y:S01]  /*f260*/  SHF.L.U32 R13, R12, 0x10, RZ ;  /* 0x000000100c0d7819 */ /* 0x020fe200000006ff */
[----:B------:R-:W-:Y:S01]  /*f270*/  BSSY B1, `(.L_x_292) ;  /* 0x0000008000017945 */ /* 0x000fe20003800000 */
[----:B------:R-:W-:-:S03]  /*f280*/  ISETP.GT.AND P1, PT, R0, 0x8, P1 ;  /* 0x000000080000780c */ /* 0x000fc60000f24270 */
[----:B------:R-:W-:-:S04]  /*f290*/  FMUL R13, R13, R16 ;  /* 0x000000100d0d7220 */ /* 0x000fc80000400000 */
[----:B------:R-:W-:-:S05]  /*f2a0*/  FFMA R13, R26, R2, R13 ;  /* 0x000000021a0d7223 */ /* 0x000fca000000000d */
[----:B------:R-:W-:-:S05]  /*f2b0*/  F2FP.BF16.F32.PACK_AB R13, RZ, R13 ;  /* 0x0000000dff0d723e */ /* 0x000fca00000010ff */
[----:B------:R0:W-:Y:S01]  /*f2c0*/  @P0 STG.E.U16 desc[UR36][R6.64+0x200], R13 ;  /* 0x0002000d06000986 */ /* 0x0001e2000c101524 */
[----:B------:R-:W-:Y:S05]  /*f2d0*/  @!P1 BRA `(.L_x_293) ;  /* 0x0000000000049947 */ /* 0x000fea0003800000 */
[----:B------:R0:W5:Y:S02]  /*f2e0*/  LDG.E.LTC128B.U16 R12, desc[UR36][R8.64+0x202] ;  /* 0x00020224080c7981 */ /* 0x000164000c1e1520 */
.L_x_293:
[----:B------:R-:W-:Y:S05]  /*f2f0*/  BSYNC B1 ;  /* 0x0000000000017941 */ /* 0x000fea0003800000 */
.L_x_292:
[----:B0----5:R-:W-:Y:S01]  /*f300*/  IMAD.U32 R13, R12, 0x10000, RZ ;  /* 0x000100000c0d7824 */ /* 0x021fe200078e00ff */
[----:B------:R-:W-:Y:S01]  /*f310*/  ISETP.GT.AND P0, PT, R3, 0x108, PT ;  /* 0x000001080300780c */ /* 0x000fe20003f04270 */
[----:B------:R-:W-:Y:S02]  /*f320*/  BSSY B1, `(.L_x_294) ;  /* 0x0000008000017945 */ /* 0x000fe40003800000 */
[----:B-1----:R-:W-:Y:S01]  /*f330*/  FMUL R14, R13, R16 ;  /* 0x000000100d0e7220 */ /* 0x002fe20000400000 */
[----:B------:R-:W-:-:S03]  /*f340*/  ISETP.GT.AND P2, PT, R0, RZ, P0 ;  /* 0x000000ff0000720c */ /* 0x000fc60000744270 */
[----:B------:R-:W-:-:S05]  /*f350*/  FFMA R14, R27, R2, R14 ;  /* 0x000000021b0e7223 */ /* 0x000fca000000000e */
[----:B------:R-:W-:-:S05]  /*f360*/  F2FP.BF16.F32.PACK_AB R14, RZ, R14 ;  /* 0x0000000eff0e723e */ /* 0x000fca00000010ff */
[----:B------:R0:W-:Y:S01]  /*f370*/  @P1 STG.E.U16 desc[UR36][R6.64+0x202], R14 ;  /* 0x0002020e06001986 */ /* 0x0001e2000c101524 */
[----:B------:R-:W-:Y:S05]  /*f380*/  @!P2 BRA `(.L_x_295) ;  /* 0x000000000004a947 */ /* 0x000fea0003800000 */
[----:B------:R1:W5:Y:S02]  /*f390*/  LDG.E.LTC128B.U16 R12, desc[UR36][R10.64+0x210] ;  /* 0x000210240a0c7981 */ /* 0x000364000c1e1520 */
.L_x_295:
[----:B------:R-:W-:Y:S05]  /*f3a0*/  BSYNC B1 ;  /* 0x0000000000017941 */ /* 0x000fea0003800000 */
.L_x_294:
[----:B-----5:R-:W-:Y:S01]  /*f3b0*/  IMAD.U32 R13, R12, 0x10000, RZ ;  /* 0x000100000c0d7824 */ /* 0x020fe200078e00ff */
        /* <DEDUP_REMOVED lines=9> */
.L_x_297:
[----:B------:R-:W-:Y:S05]  /*f450*/  BSYNC B1 ;  /* 0x0000000000017941 */ /* 0x000fea0003800000 */
.L_x_296:
[----:B0----5:R-:W-:Y:S01]  /*f460*/  IMAD.U32 R13, R12, 0x10000, RZ ;  /* 0x000100000c0d7824 */ /* 0x021fe200078e00ff */
        /* <DEDUP_REMOVED lines=8> */
.L_x_299:
[----:B------:R-:W-:Y:S05]  /*f4f0*/  BSYNC B1 ;  /* 0x0000000000017941 */ /* 0x000fea0003800000 */
.L_x_298:
[----:B-----5:R-:W-:Y:S01]  /*f500*/  IMAD.U32 R13, R12, 0x10000, RZ ;  /* 0x000100000c0d7824 */ /* 0x020fe200078e00ff */
        /* <DEDUP_REMOVED lines=8> */
.L_x_301:
[----:B------:R-:W-:Y:S05]  /*f590*/  BSYNC B1 ;  /* 0x0000000000017941 */ /* 0x000fea0003800000 */
.L_x_300:
[----:B0----5:R-:W-:Y:S01]  /*f5a0*/  IMAD.U32 R13, R12, 0x10000, RZ ;  /* 0x000100000c0d7824 */ /* 0x021fe200078e00ff */
        /* <DEDUP_REMOVED lines=9> */
.L_x_303:
[----:B------:R-:W-:Y:S05]  /*f640*/  BSYNC B1 ;  /* 0x0000000000017941 */ /* 0x000fea0003800000 */
.L_x_302:
[----:B-----5:R-:W-:Y:S01]  /*f650*/  SHF.L.U32 R13, R12, 0x10, RZ ;  /* 0x000000100c0d7819 */ /* 0x020fe200000006ff */
[----:B------:R-:W-:Y:S01]  /*f660*/  BSSY B1, `(.L_x_304) ;  /* 0x0000009000017945 */ /* 0x000fe20003800000 */
[----:B------:R-:W-:-:S03]  /*f670*/  ISETP.GT.AND P1, PT, R3, 0x111, PT ;  /* 0x000001110300780c */ /* 0x000fc60003f24270 */
[----:B------:R-:W-:Y:S01]  /*f680*/  FMUL R13, R13, R16 ;  /* 0x000000100d0d7220 */ /* 0x000fe20000400000 */
[----:B------:R-:W-:-:S03]  /*f690*/  ISETP.GT.AND P3, PT, R0, RZ, P1 ;  /* 0x000000ff0000720c */ /* 0x000fc60000f64270 */
[----:B------:R-:W-:-:S05]  /*f6a0*/  FFMA R13, R32, R2, R13 ;  /* 0x00000002200d7223 */ /* 0x000fca000000000d */
[----:B------:R-:W-:-:S05]  /*f6b0*/  F2FP.BF16.F32.PACK_AB R13, RZ, R13 ;  /* 0x0000000dff0d723e */ /* 0x000fca00000010ff */
[----:B------:R0:W-:Y:S01]  /*f6c0*/  @P2 STG.E.U16 desc[UR36][R4.64+0x220], R13 ;  /* 0x0002200d04002986 */ /* 0x0001e2000c101524 */
[----:B------:R-:W-:Y:S05]  /*f6d0*/  @!P3 BRA `(.L_x_305) ;  /* 0x000000000004b947 */ /* 0x000fea0003800000 */
[----:B------:R0:W5:Y:S02]  /*f6e0*/  LDG.E.LTC128B.U16 R12, desc[UR36][R10.64+0x222] ;  /* 0x000222240a0c7981 */ /* 0x000164000c1e1520 */
.L_x_305:
[----:B------:R-:W-:Y:S05]  /*f6f0*/  BSYNC B1 ;  /* 0x0000000000017941 */ /* 0x000fea0003800000 */
.L_x_304:
        /* <DEDUP_REMOVED lines=9> */
.L_x_307:
[----:B------:R-:W-:Y:S05]  /*f790*/  BSYNC B1 ;  /* 0x0000000000017941 */ /* 0x000fea0003800000 */
.L_x_306:
        /* <DEDUP_REMOVED lines=9> */
.L_x_309:
[----:B------:R-:W-:Y:S05]  /*f830*/  BSYNC B1 ;  /* 0x0000000000017941 */ /* 0x000fea0003800000 */
.L_x_308:
        /* <DEDUP_REMOVED lines=10> */
.L_x_311:
[----:B------:R-:W-:Y:S05]  /*f8e0*/  BSYNC B1 ;  /* 0x0000000000017941 */ /* 0x000fea0003800000 */
.L_x_310:
        /* <DEDUP_REMOVED lines=10> */
.L_x_313:
[----:B------:R-:W-:Y:S05]  /*f990*/  BSYNC B1 ;  /* 0x0000000000017941 */ /* 0x000fea0003800000 */
.L_x_312:
        /* <DEDUP_REMOVED lines=9> */
.L_x_315:
[----:B------:R-:W-:Y:S05]  /*fa30*/  BSYNC B1 ;  /* 0x0000000000017941 */ /* 0x000fea0003800000 */
.L_x_314:
        /* <DEDUP_REMOVED lines=9> */
.L_x_317:
[----:B------:R-:W-:Y:S05]  /*fad0*/  BSYNC B1 ;  /* 0x0000000000017941 */ /* 0x000fea0003800000 */
.L_x_316:
        /* <DEDUP_REMOVED lines=10> */
.L_x_319:
[----:B------:R-:W-:Y:S05]  /*fb80*/  BSYNC B1 ;  /* 0x0000000000017941 */ /* 0x000fea0003800000 */
.L_x_318:
        /* <DEDUP_REMOVED lines=10> */
.L_x_321:
[----:B------:R-:W-:Y:S05]  /*fc30*/  BSYNC B1 ;  /* 0x0000000000017941 */ /* 0x000fea0003800000 */
.L_x_320:
        /* <DEDUP_REMOVED lines=9> */
.L_x_323:
[----:B------:R-:W-:Y:S05]  /*fcd0*/  BSYNC B1 ;  /* 0x0000000000017941 */ /* 0x000fea0003800000 */
.L_x_322:
        /* <DEDUP_REMOVED lines=9> */
.L_x_325:
[----:B------:R-:W-:Y:S05]  /*fd70*/  BSYNC B1 ;  /* 0x0000000000017941 */ /* 0x000fea0003800000 */
.L_x_324:
        /* <DEDUP_REMOVED lines=10> */
.L_x_327:
[----:B------:R-:W-:Y:S05]  /*fe20*/  BSYNC B1 ;  /* 0x0000000000017941 */ /* 0x000fea0003800000 */
.L_x_326:
        /* <DEDUP_REMOVED lines=10> */
.L_x_329:
[----:B------:R-:W-:Y:S05]  /*fed0*/  BSYNC B1 ;  /* 0x0000000000017941 */ /* 0x000fea0003800000 */
.L_x_328:
        /* <DEDUP_REMOVED lines=9> */
.L_x_331:
[----:B------:R-:W-:Y:S05]  /*ff70*/  BSYNC B1 ;  /* 0x0000000000017941 */ /* 0x000fea0003800000 */
.L_x_330:
        /* <DEDUP_REMOVED lines=9> */
.L_x_333:
[----:B------:R-:W-:Y:S05]  /*10010*/  BSYNC B1 ;  /* 0x0000000000017941 */ /* 0x000fea0003800000 */
.L_x_332:
        /* <DEDUP_REMOVED lines=10> */
.L_x_335:
[----:B------:R-:W-:Y:S05]  /*100c0*/  BSYNC B1 ;  /* 0x0000000000017941 */ /* 0x000fea0003800000 */
.L_x_334:
        /* <DEDUP_REMOVED lines=10> */
.L_x_337:
[----:B------:R-:W-:Y:S05]  /*10170*/  BSYNC B1 ;  /* 0x0000000000017941 */ /* 0x000fea0003800000 */
.L_x_336:
        /* <DEDUP_REMOVED lines=9> */
.L_x_339:
[----:B------:R-:W-:Y:S05]  /*10210*/  BSYNC B1 ;  /* 0x0000000000017941 */ /* 0x000fea0003800000 */
.L_x_338:
        /* <DEDUP_REMOVED lines=9> */
.L_x_341:
[----:B------:R-:W-:Y:S05]  /*102b0*/  BSYNC B1 ;  /* 0x0000000000017941 */ /* 0x000fea0003800000 */
.L_x_340:
        /* <DEDUP_REMOVED lines=10> */
.L_x_343:
[----:B------:R-:W-:Y:S05]  /*10360*/  BSYNC B1 ;  /* 0x0000000000017941 */ /* 0x000fea0003800000 */
.L_x_342:
        /* <DEDUP_REMOVED lines=10> */
.L_x_345:
[----:B------:R-:W-:Y:S05]  /*10410*/  BSYNC B1 ;  /* 0x0000000000017941 */ /* 0x000fea0003800000 */
.L_x_344:
        /* <DEDUP_REMOVED lines=9> */
.L_x_347:
[----:B------:R-:W-:Y:S05]  /*104b0*/  BSYNC B1 ;  /* 0x0000000000017941 */ /* 0x000fea0003800000 */
.L_x_346:
        /* <DEDUP_REMOVED lines=9> */
.L_x_349:
[----:B------:R-:W-:Y:S05]  /*10550*/  BSYNC B1 ;  /* 0x0000000000017941 */ /* 0x000fea0003800000 */
.L_x_348:
        /* <DEDUP_REMOVED lines=10> */
.L_x_351:
[----:B------:R-:W-:Y:S05]  /*10600*/  BSYNC B1 ;  /* 0x0000000000017941 */ /* 0x000fea0003800000 */
.L_x_350:
        /* <DEDUP_REMOVED lines=10> */
.L_x_353:
[----:B------:R-:W-:Y:S05]  /*106b0*/  BSYNC B1 ;  /* 0x0000000000017941 */ /* 0x000fea0003800000 */
.L_x_352:
        /* <DEDUP_REMOVED lines=9> */
.L_x_355:
[----:B------:R-:W-:Y:S05]  /*10750*/  BSYNC B1 ;  /* 0x0000000000017941 */ /* 0x000fea0003800000 */
.L_x_354:
        /* <DEDUP_REMOVED lines=9> */
.L_x_357:
[----:B------:R-:W-:Y:S05]  /*107f0*/  BSYNC B1 ;  /* 0x0000000000017941 */ /* 0x000fea0003800000 */
.L_x_356:
        /* <DEDUP_REMOVED lines=10> */
.L_x_359:
[----:B------:R-:W-:Y:S05]  /*108a0*/  BSYNC B1 ;  /* 0x0000000000017941 */ /* 0x000fea0003800000 */
.L_x_358:
        /* <DEDUP_REMOVED lines=10> */
.L_x_361:
[----:B------:R-:W-:Y:S05]  /*10950*/  BSYNC B1 ;  /* 0x0000000000017941 */ /* 0x000fea0003800000 */
.L_x_360:
        /* <DEDUP_REMOVED lines=9> */
.L_x_363:
[----:B------:R-:W-:Y:S05]  /*109f0*/  BSYNC B1 ;  /* 0x0000000000017941 */ /* 0x000fea0003800000 */
.L_x_362:
        /* <DEDUP_REMOVED lines=9> */
.L_x_365:
[----:B------:R-:W-:Y:S05]  /*10a90*/  BSYNC B1 ;  /* 0x0000000000017941 */ /* 0x000fea0003800000 */
.L_x_364:
        /* <DEDUP_REMOVED lines=10> */
.L_x_367:
[----:B------:R-:W-:Y:S05]  /*10b40*/  BSYNC B1 ;  /* 0x0000000000017941 */ /* 0x000fea0003800000 */
.L_x_366:
        /* <DEDUP_REMOVED lines=10> */
.L_x_369:
[----:B------:R-:W-:Y:S05]  /*10bf0*/  BSYNC B1 ;  /* 0x0000000000017941 */ /* 0x000fea0003800000 */
.L_x_368:
        /* <DEDUP_REMOVED lines=9> */
.L_x_371:
[----:B------:R-:W-:Y:S05]  /*10c90*/  BSYNC B1 ;  /* 0x0000000000017941 */ /* 0x000fea0003800000 */
.L_x_370:
        /* <DEDUP_REMOVED lines=9> */
.L_x_373:
[----:B------:R-:W-:Y:S05]  /*10d30*/  BSYNC B1 ;  /* 0x0000000000017941 */ /* 0x000fea0003800000 */
.L_x_372:
        /* <DEDUP_REMOVED lines=10> */
.L_x_375:
[----:B------:R-:W-:Y:S05]  /*10de0*/  BSYNC B1 ;  /* 0x0000000000017941 */ /* 0x000fea0003800000 */
.L_x_374:
        /* <DEDUP_REMOVED lines=10> */
.L_x_377:
[----:B------:R-:W-:Y:S05]  /*10e90*/  BSYNC B1 ;  /* 0x0000000000017941 */ /* 0x000fea0003800000 */
.L_x_376:
        /* <DEDUP_REMOVED lines=9> */
.L_x_379:
[----:B------:R-:W-:Y:S05]  /*10f30*/  BSYNC B1 ;  /* 0x0000000000017941 */ /* 0x000fea0003800000 */
.L_x_378:
        /* <DEDUP_REMOVED lines=9> */
.L_x_381:
[----:B------:R-:W-:Y:S05]  /*10fd0*/  BSYNC B1 ;  /* 0x0000000000017941 */ /* 0x000fea0003800000 */
.L_x_380:
        /* <DEDUP_REMOVED lines=10> */
.L_x_383:
[----:B------:R-:W-:Y:S05]  /*11080*/  BSYNC B1 ;  /* 0x0000000000017941 */ /* 0x000fea0003800000 */
.L_x_382:
        /* <DEDUP_REMOVED lines=10> */
.L_x_385:
[----:B------:R-:W-:Y:S05]  /*11130*/  BSYNC B1 ;  /* 0x0000000000017941 */ /* 0x000fea0003800000 */
.L_x_384:
        /* <DEDUP_REMOVED lines=9> */
.L_x_387:
[----:B------:R-:W-:Y:S05]  /*111d0*/  BSYNC B1 ;  /* 0x0000000000017941 */ /* 0x000fea0003800000 */
.L_x_386:
        /* <DEDUP_REMOVED lines=9> */
.L_x_389:
[----:B------:R-:W-:Y:S05]  /*11270*/  BSYNC B1 ;  /* 0x0000000000017941 */ /* 0x000fea0003800000 */
.L_x_388:
        /* <DEDUP_REMOVED lines=10> */
.L_x_391:
[----:B------:R-:W-:Y:S05]  /*11320*/  BSYNC B1 ;  /* 0x0000000000017941 */ /* 0x000fea0003800000 */
.L_x_390:
        /* <DEDUP_REMOVED lines=10> */
.L_x_393:
[----:B------:R-:W-:Y:S05]  /*113d0*/  BSYNC B1 ;  /* 0x0000000000017941 */ /* 0x000fea0003800000 */
.L_x_392:
        /* <DEDUP_REMOVED lines=9> */
.L_x_395:
[----:B------:R-:W-:Y:S05]  /*11470*/  BSYNC B1 ;  /* 0x0000000000017941 */ /* 0x000fea0003800000 */
.L_x_394:
        /* <DEDUP_REMOVED lines=9> */
.L_x_397:
[----:B------:R-:W-:Y:S05]  /*11510*/  BSYNC B1 ;  /* 0x0000000000017941 */ /* 0x000fea0003800000 */
.L_x_396:
        /* <DEDUP_REMOVED lines=10> */
.L_x_399:
[----:B------:R-:W-:Y:S05]  /*115c0*/  BSYNC B1 ;  /* 0x0000000000017941 */ /* 0x000fea0003800000 */
.L_x_398:
        /* <DEDUP_REMOVED lines=10> */
.L_x_401:
[----:B------:R-:W-:Y:S05]  /*11670*/  BSYNC B1 ;  /* 0x0000000000017941 */ /* 0x000fea0003800000 */
.L_x_400:
        /* <DEDUP_REMOVED lines=9> */
.L_x_403:
[----:B------:R-:W-:Y:S05]  /*11710*/  BSYNC B1 ;  /* 0x0000000000017941 */ /* 0x000fea0003800000 */
.L_x_402:
        /* <DEDUP_REMOVED lines=9> */
.L_x_405:
[----:B------:R-:W-:Y:S05]  /*117b0*/  BSYNC B1 ;  /* 0x0000000000017941 */ /* 0x000fea0003800000 */
.L_x_404:
        /* <DEDUP_REMOVED lines=10> */
.L_x_407:
[----:B------:R-:W-:Y:S05]  /*11860*/  BSYNC B1 ;  /* 0x0000000000017941 */ /* 0x000fea0003800000 */
.L_x_406:
        /* <DEDUP_REMOVED lines=10> */
.L_x_409:
[----:B------:R-:W-:Y:S05]  /*11910*/  BSYNC B1 ;  /* 0x0000000000017941 */ /* 0x000fea0003800000 */
.L_x_408:
        /* <DEDUP_REMOVED lines=9> */
.L_x_411:
[----:B------:R-:W-:Y:S05]  /*119b0*/  BSYNC B1 ;  /* 0x0000000000017941 */ /* 0x000fea0003800000 */
.L_x_410:
        /* <DEDUP_REMOVED lines=9> */
.L_x_413:
[----:B------:R-:W-:Y:S05]  /*11a50*/  BSYNC B1 ;  /* 0x0000000000017941 */ /* 0x000fea0003800000 */
.L_x_412:
        /* <DEDUP_REMOVED lines=10> */
.L_x_415:
[----:B------:R-:W-:Y:S05]  /*11b00*/  BSYNC B1 ;  /* 0x0000000000017941 */ /* 0x000fea0003800000 */
.L_x_414:
        /* <DEDUP_REMOVED lines=10> */
.L_x_417:
[----:B------:R-:W-:Y:S05]  /*11bb0*/  BSYNC B1 ;  /* 0x0000000000017941 */ /* 0x000fea0003800000 */
.L_x_416:
        /* <DEDUP_REMOVED lines=9> */
.L_x_419:
[----:B------:R-:W-:Y:S05]  /*11c50*/  BSYNC B1 ;  /* 0x0000000000017941 */ /* 0x000fea0003800000 */
.L_x_418:
        /* <DEDUP_REMOVED lines=9> */
.L_x_421:
[----:B------:R-:W-:Y:S05]  /*11cf0*/  BSYNC B1 ;  /* 0x0000000000017941 */ /* 0x000fea0003800000 */
.L_x_420:
        /* <DEDUP_REMOVED lines=10> */
.L_x_423:
[----:B------:R-:W-:Y:S05]  /*11da0*/  BSYNC B1 ;  /* 0x0000000000017941 */ /* 0x000fea0003800000 */
.L_x_422:
        /* <DEDUP_REMOVED lines=10> */
.L_x_425:
[----:B------:R-:W-:Y:S05]  /*11e50*/  BSYNC B1 ;  /* 0x0000000000017941 */ /* 0x000fea0003800000 */
.L_x_424:
        /* <DEDUP_REMOVED lines=9> */
.L_x_427:
[----:B------:R-:W-:Y:S05]  /*11ef0*/  BSYNC B1 ;  /* 0x0000000000017941 */ /* 0x000fea0003800000 */
.L_x_426:
        /* <DEDUP_REMOVED lines=9> */
.L_x_429:
[----:B------:R-:W-:Y:S05]  /*11f90*/  BSYNC B1 ;  /* 0x0000000000017941 */ /* 0x000fea0003800000 */
.L_x_428:
        /* <DEDUP_REMOVED lines=10> */
.L_x_431:
[----:B------:R-:W-:Y:S05]  /*12040*/  BSYNC B1 ;  /* 0x0000000000017941 */ /* 0x000fea0003800000 */
.L_x_430:
        /* <DEDUP_REMOVED lines=10> */
.L_x_433:
[----:B------:R-:W-:Y:S05]  /*120f0*/  BSYNC B1 ;  /* 0x0000000000017941 */ /* 0x000fea0003800000 */
.L_x_432:
        /* <DEDUP_REMOVED lines=9> */
.L_x_435:
[----:B------:R-:W-:Y:S05]  /*12190*/  BSYNC B1 ;  /* 0x0000000000017941 */ /* 0x000fea0003800000 */
.L_x_434:
        /* <DEDUP_REMOVED lines=9> */
.L_x_437:
[----:B------:R-:W-:Y:S05]  /*12230*/  BSYNC B1 ;  /* 0x0000000000017941 */ /* 0x000fea0003800000 */
.L_x_436:
        /* <DEDUP_REMOVED lines=10> */
.L_x_439:
[----:B------:R-:W-:Y:S05]  /*122e0*/  BSYNC B1 ;  /* 0x0000000000017941 */ /* 0x000fea0003800000 */
.L_x_438:
        /* <DEDUP_REMOVED lines=10> */
.L_x_441:
[----:B------:R-:W-:Y:S05]  /*12390*/  BSYNC B1 ;  /* 0x0000000000017941 */ /* 0x000fea0003800000 */
.L_x_440:
        /* <DEDUP_REMOVED lines=9> */
.L_x_443:
[----:B------:R-:W-:Y:S05]  /*12430*/  BSYNC B1 ;  /* 0x0000000000017941 */ /* 0x000fea0003800000 */
.L_x_442:
        /* <DEDUP_REMOVED lines=9> */
.L_x_445:
[----:B------:R-:W-:Y:S05]  /*124d0*/  BSYNC B1 ;  /* 0x0000000000017941 */ /* 0x000fea0003800000 */
.L_x_444:
        /* <DEDUP_REMOVED lines=10> */
.L_x_447:
[----:B------:R-:W-:Y:S05]  /*12580*/  BSYNC B1 ;  /* 0x0000000000017941 */ /* 0x000fea0003800000 */
.L_x_446:
        /* <DEDUP_REMOVED lines=10> */
.L_x_449:
[----:B------:R-:W-:Y:S05]  /*12630*/  BSYNC B1 ;  /* 0x0000000000017941 */ /* 0x000fea0003800000 */
.L_x_448:
        /* <DEDUP_REMOVED lines=9> */
.L_x_451:
[----:B------:R-:W-:Y:S05]  /*126d0*/  BSYNC B1 ;  /* 0x0000000000017941 */ /* 0x000fea0003800000 */
.L_x_450:
        /* <DEDUP_REMOVED lines=9> */
.L_x_453:
[----:B------:R-:W-:Y:S05]  /*12770*/  BSYNC B1 ;  /* 0x0000000000017941 */ /* 0x000fea0003800000 */
.L_x_452:
        /* <DEDUP_REMOVED lines=10> */
.L_x_455:
[----:B------:R-:W-:Y:S05]  /*12820*/  BSYNC B1 ;  /* 0x0000000000017941 */ /* 0x000fea0003800000 */
.L_x_454:
        /* <DEDUP_REMOVED lines=10> */
.L_x_457:
[----:B------:R-:W-:Y:S05]  /*128d0*/  BSYNC B1 ;  /* 0x0000000000017941 */ /* 0x000fea0003800000 */
.L_x_456:
        /* <DEDUP_REMOVED lines=9> */
.L_x_459:
[----:B------:R-:W-:Y:S05]  /*12970*/  BSYNC B1 ;  /* 0x0000000000017941 */ /* 0x000fea0003800000 */
.L_x_458:
        /* <DEDUP_REMOVED lines=9> */
.L_x_461:
[----:B------:R-:W-:Y:S05]  /*12a10*/  BSYNC B1 ;  /* 0x0000000000017941 */ /* 0x000fea0003800000 */
.L_x_460:
        /* <DEDUP_REMOVED lines=10> */
.L_x_463:
[----:B------:R-:W-:Y:S05]  /*12ac0*/  BSYNC B1 ;  /* 0x0000000000017941 */ /* 0x000fea0003800000 */
.L_x_462:
        /* <DEDUP_REMOVED lines=10> */
.L_x_465:
[----:B------:R-:W-:Y:S05]  /*12b70*/  BSYNC B1 ;  /* 0x0000000000017941 */ /* 0x000fea0003800000 */
.L_x_464:
        /* <DEDUP_REMOVED lines=9> */
.L_x_467:
[----:B------:R-:W-:Y:S05]  /*12c10*/  BSYNC B1 ;  /* 0x0000000000017941 */ /* 0x000fea0003800000 */
.L_x_466:
        /* <DEDUP_REMOVED lines=9> */
.L_x_469:
[----:B------:R-:W-:Y:S05]  /*12cb0*/  BSYNC B1 ;  /* 0x0000000000017941 */ /* 0x000fea0003800000 */
.L_x_468:
        /* <DEDUP_REMOVED lines=10> */
.L_x_471:
[----:B------:R-:W-:Y:S05]  /*12d60*/  BSYNC B1 ;  /* 0x0000000000017941 */ /* 0x000fea0003800000 */
.L_x_470:
        /* <DEDUP_REMOVED lines=10> */
.L_x_473:
[----:B------:R-:W-:Y:S05]  /*12e10*/  BSYNC B1 ;  /* 0x0000000000017941 */ /* 0x000fea0003800000 */
.L_x_472:
        /* <DEDUP_REMOVED lines=9> */
.L_x_475:
[----:B------:R-:W-:Y:S05]  /*12eb0*/  BSYNC B1 ;  /* 0x0000000000017941 */ /* 0x000fea0003800000 */
.L_x_474:
        /* <DEDUP_REMOVED lines=9> */
.L_x_477:
[----:B------:R-:W-:Y:S05]  /*12f50*/  BSYNC B1 ;  /* 0x0000000000017941 */ /* 0x000fea0003800000 */
.L_x_476:
        /* <DEDUP_REMOVED lines=10> */
.L_x_479:
[----:B------:R-:W-:Y:S05]  /*13000*/  BSYNC B1 ;  /* 0x0000000000017941 */ /* 0x000fea0003800000 */
.L_x_478:
        /* <DEDUP_REMOVED lines=10> */
.L_x_481:
[----:B------:R-:W-:Y:S05]  /*130b0*/  BSYNC B1 ;  /* 0x0000000000017941 */ /* 0x000fea0003800000 */
.L_x_480:
        /* <DEDUP_REMOVED lines=9> */
.L_x_483:
[----:B------:R-:W-:Y:S05]  /*13150*/  BSYNC B1 ;  /* 0x0000000000017941 */ /* 0x000fea0003800000 */
.L_x_482:
        /* <DEDUP_REMOVED lines=9> */
.L_x_485:
[----:B------:R-:W-:Y:S05]  /*131f0*/  BSYNC B1 ;  /* 0x0000000000017941 */ /* 0x000fea0003800000 */
.L_x_484:
        /* <DEDUP_REMOVED lines=10> */
.L_x_487:
[----:B------:R-:W-:Y:S05]  /*132a0*/  BSYNC B1 ;  /* 0x0000000000017941 */ /* 0x000fea0003800000 */
.L_x_486:
        /* <DEDUP_REMOVED lines=10> */
.L_x_489:
[----:B------:R-:W-:Y:S05]  /*13350*/  BSYNC B1 ;  /* 0x0000000000017941 */ /* 0x000fea0003800000 */
.L_x_488:
        /* <DEDUP_REMOVED lines=9> */
.L_x_491:
[----:B------:R-:W-:Y:S05]  /*133f0*/  BSYNC B1 ;  /* 0x0000000000017941 */ /* 0x000fea0003800000 */
.L_x_490:
        /* <DEDUP_REMOVED lines=9> */
.L_x_493:
[----:B------:R-:W-:Y:S05]  /*13490*/  BSYNC B1 ;  /* 0x0000000000017941 */ /* 0x000fea0003800000 */
.L_x_492:
        /* <DEDUP_REMOVED lines=10> */
.L_x_495:
[----:B------:R-:W-:Y:S05]  /*13540*/  BSYNC B1 ;  /* 0x0000000000017941 */ /* 0x000fea0003800000 */
.L_x_494:
        /* <DEDUP_REMOVED lines=10> */
.L_x_497:
[----:B------:R-:W-:Y:S05]  /*135f0*/  BSYNC B1 ;  /* 0x0000000000017941 */ /* 0x000fea0003800000 */
.L_x_496:
        /* <DEDUP_REMOVED lines=9> */
.L_x_499:
[----:B------:R-:W-:Y:S05]  /*13690*/  BSYNC B1 ;  /* 0x0000000000017941 */ /* 0x000fea0003800000 */
.L_x_498:
        /* <DEDUP_REMOVED lines=9> */
.L_x_501:
[----:B------:R-:W-:Y:S05]  /*13730*/  BSYNC B1 ;  /* 0x0000000000017941 */ /* 0x000fea0003800000 */
.L_x_500:
        /* <DEDUP_REMOVED lines=10> */
.L_x_503:
[----:B------:R-:W-:Y:S05]  /*137e0*/  BSYNC B1 ;  /* 0x0000000000017941 */ /* 0x000fea0003800000 */
.L_x_502:
        /* <DEDUP_REMOVED lines=10> */
.L_x_505:
[----:B------:R-:W-:Y:S05]  /*13890*/  BSYNC B1 ;  /* 0x0000000000017941 */ /* 0x000fea0003800000 */
.L_x_504:
        /* <DEDUP_REMOVED lines=9> */
.L_x_507:
[----:B------:R-:W-:Y:S05]  /*13930*/  BSYNC B1 ;  /* 0x0000000000017941 */ /* 0x000fea0003800000 */
.L_x_506:
        /* <DEDUP_REMOVED lines=9> */
.L_x_509:
[----:B------:R-:W-:Y:S05]  /*139d0*/  BSYNC B1 ;  /* 0x0000000000017941 */ /* 0x000fea0003800000 */
.L_x_508:
        /* <DEDUP_REMOVED lines=10> */
.L_x_511:
[----:B------:R-:W-:Y:S05]  /*13a80*/  BSYNC B1 ;  /* 0x0000000000017941 */ /* 0x000fea0003800000 */
.L_x_510:
        /* <DEDUP_REMOVED lines=10> */
.L_x_513:
[----:B------:R-:W-:Y:S05]  /*13b30*/  BSYNC B1 ;  /* 0x0000000000017941 */ /* 0x000fea0003800000 */
.L_x_512:
        /* <DEDUP_REMOVED lines=9> */
.L_x_515:
[----:B------:R-:W-:Y:S05]  /*13bd0*/  BSYNC B1 ;  /* 0x0000000000017941 */ /* 0x000fea0003800000 */
.L_x_514:
        /* <DEDUP_REMOVED lines=9> */
.L_x_517:
[----:B------:R-:W-:Y:S05]  /*13c70*/  BSYNC B1 ;  /* 0x0000000000017941 */ /* 0x000fea0003800000 */
.L_x_516:
        /* <DEDUP_REMOVED lines=10> */
.L_x_519:
[----:B------:R-:W-:Y:S05]  /*13d20*/  BSYNC B1 ;  /* 0x0000000000017941 */ /* 0x000fea0003800000 */
.L_x_518:
        /* <DEDUP_REMOVED lines=10> */
.L_x_521:
[----:B------:R-:W-:Y:S05]  /*13dd0*/  BSYNC B1 ;  /* 0x0000000000017941 */ /* 0x000fea0003800000 */
.L_x_520:
        /* <DEDUP_REMOVED lines=9> */
.L_x_523:
[----:B------:R-:W-:Y:S05]  /*13e70*/  BSYNC B1 ;  /* 0x0000000000017941 */ /* 0x000fea0003800000 */
.L_x_522:
        /* <DEDUP_REMOVED lines=9> */
.L_x_525:
[----:B------:R-:W-:Y:S05]  /*13f10*/  BSYNC B1 ;  /* 0x0000000000017941 */ /* 0x000fea0003800000 */
.L_x_524:
        /* <DEDUP_REMOVED lines=10> */
.L_x_527:
[----:B------:R-:W-:Y:S05]  /*13fc0*/  BSYNC B1 ;  /* 0x0000000000017941 */ /* 0x000fea0003800000 */
.L_x_526:
        /* <DEDUP_REMOVED lines=10> */
.L_x_529:
[----:B------:R-:W-:Y:S05]  /*14070*/  BSYNC B1 ;  /* 0x0000000000017941 */ /* 0x000fea0003800000 */
.L_x_528:
        /* <DEDUP_REMOVED lines=9> */
.L_x_531:
[----:B------:R-:W-:Y:S05]  /*14110*/  BSYNC B1 ;  /* 0x0000000000017941 */ /* 0x000fea0003800000 */
.L_x_530:
        /* <DEDUP_REMOVED lines=9> */
.L_x_533:
[----:B------:R-:W-:Y:S05]  /*141b0*/  BSYNC B1 ;  /* 0x0000000000017941 */ /* 0x000fea0003800000 */
.L_x_532:
        /* <DEDUP_REMOVED lines=10> */
.L_x_535:
[----:B------:R-:W-:Y:S05]  /*14260*/  BSYNC B1 ;  /* 0x0000000000017941 */ /* 0x000fea0003800000 */
.L_x_534:
        /* <DEDUP_REMOVED lines=10> */
.L_x_537:
[----:B------:R-:W-:Y:S05]  /*14310*/  BSYNC B1 ;  /* 0x0000000000017941 */ /* 0x000fea0003800000 */
.L_x_536:
[----:B-----5:R-:W-:Y:S01]  /*14320*/  IMAD.U32 R3, R12, 0x10000, RZ ;  /* 0x000100000c037824 */ /* 0x020fe200078e00ff */
[----:B------:R-:W-:Y:S01]  /*14330*/  ISETP.GT.AND P0, PT, R0, 0x8, P0 ;  /* 0x000000080000780c */ /* 0x000fe20000704270 */
[----:B------:R-:W-:Y:S02]  /*14340*/  BSSY B1, `(.L_x_538) ;  /* 0x0000007000017945 */ /* 0x000fe40003800000 */
[----:B012-4-:R-:W-:-:S04]  /*14350*/  FMUL R10, R3, R16 ;  /* 0x00000010030a7220 */ /* 0x017fc80000400000 */
[----:B------:R-:W-:-:S05]  /*14360*/  FFMA R10, R149, R2, R10 ;  /* 0x00000002950a7223 */ /* 0x000fca000000000a */
[----:B------:R-:W-:-:S05]  /*14370*/  F2FP.BF16.F32.PACK_AB R10, RZ, R10 ;  /* 0x0000000aff0a723e */ /* 0x000fca00000010ff */
[----:B------:R0:W-:Y:S01]  /*14380*/  @P3 STG.E.U16 desc[UR36][R4.64+0x3f2], R10 ;  /* 0x0003f20a04003986 */ /* 0x0001e2000c101524 */
[----:B------:R-:W-:Y:S05]  /*14390*/  @!P0 BRA `(.L_x_539) ;  /* 0x0000000000048947 */ /* 0x000fea0003800000 */
[----:B------:R1:W5:Y:S02]  /*143a0*/  LDG.E.LTC128B.U16 R12, desc[UR36][R8.64+0x3f0] ;  /* 0x0003f024080c7981 */ /* 0x000364000c1e1520 */
.L_x_539:
[----:B------:R-:W-:Y:S05]  /*143b0*/  BSYNC B1 ;  /* 0x0000000000017941 */ /* 0x000fea0003800000 */
.L_x_538:
[----:B-----5:R-:W-:Y:S01]  /*143c0*/  IMAD.U32 R3, R12, 0x10000, RZ ;  /* 0x000100000c037824 */ /* 0x020fe200078e00ff */
[----:B0-----:R-:W-:Y:S01]  /*143d0*/  @P0 MOV R5, R7 ;  /* 0x0000000700050202 */ /* 0x001fe20000000f00 */
[----:B------:R-:W-:Y:S01]  /*143e0*/  @P0 IMAD.MOV.U32 R4, RZ, RZ, R6 ;  /* 0x000000ffff040224 */ /* 0x000fe200078e0006 */
[----:B------:R-:W-:Y:S01]  /*143f0*/  ISETP.GT.AND P1, PT, R0, 0x8, P1 ;  /* 0x000000080000780c */ /* 0x000fe20000f24270 */
[----:B------:R-:W-:Y:S01]  /*14400*/  FMUL R3, R3, R16 ;  /* 0x0000001003037220 */ /* 0x000fe20000400000 */
[----:B------:R-:W-:Y:S03]  /*14410*/  BSSY B1, `(.L_x_540) ;  /* 0x0000006000017945 */ /* 0x000fe60003800000 */
[----:B------:R-:W-:-:S05]  /*14420*/  FFMA R3, R150, R2, R3 ;  /* 0x0000000296037223 */ /* 0x000fca0000000003 */
[----:B------:R-:W-:-:S05]  /*14430*/  F2FP.BF16.F32.PACK_AB R3, RZ, R3 ;  /* 0x00000003ff03723e */ /* 0x000fca00000010ff */
[----:B------:R0:W-:Y:S01]  /*14440*/  @P0 STG.E.U16 desc[UR36][R4.64+0x3f0], R3 ;  /* 0x0003f00304000986 */ /* 0x0001e2000c101524 */
[----:B------:R-:W-:Y:S05]  /*14450*/  @!P1 BRA `(.L_x_541) ;  /* 0x0000000000049947 */ /* 0x000fea0003800000 */
[----:B------:R2:W5:Y:S02]  /*14460*/  LDG.E.LTC128B.U16 R12, desc[UR36][R8.64+0x3f2] ;  /* 0x0003f224080c7981 */ /* 0x000564000c1e1520 */
.L_x_541:
[----:B------:R-:W-:Y:S05]  /*14470*/  BSYNC B1 ;  /* 0x0000000000017941 */ /* 0x000fea0003800000 */
.L_x_540:
[----:B------:R-:W-:Y:S05]  /*14480*/  @!P1 BRA `(.L_x_542) ;  /* 0x0000005000ac9947 */ /* 0x000fea0003800000 */
[----:B0----5:R-:W-:-:S04]  /*14490*/  IMAD.U32 R3, R12, 0x10000, RZ ;  /* 0x000100000c037824 */ /* 0x021fc800078e00ff */
[----:B------:R-:W-:-:S04]  /*144a0*/  FMUL R0, R3, R16 ;  /* 0x0000001003007220 */ /* 0x000fc80000400000 */
[----:B------:R-:W-:-:S05]  /*144b0*/  FFMA R0, R151, R2, R0 ;  /* 0x0000000297007223 */ /* 0x000fca0000000000 */
[----:B------:R-:W-:-:S05]  /*144c0*/  F2FP.BF16.F32.PACK_AB R0, RZ, R0 ;  /* 0x00000000ff00723e */ /* 0x000fca00000010ff */
[----:B------:R4:W-:Y:S01]  /*144d0*/  STG.E.U16 desc[UR36][R6.64+0x3f2], R0 ;  /* 0x0003f20006007986 */ /* 0x0009e2000c101524 */
[----:B------:R-:W-:Y:S05]  /*144e0*/  BRA `(.L_x_542) ;  /* 0x0000005000947947 */ /* 0x000fea0003800000 */
.L_x_33:
[----:B------:R-:W2:Y:S01]  /*144f0*/  LDL.LU R8, [R1] ;  /* 0x0000000001087983 */ /* 0x000ea20000300800 */
[----:B------:R-:W-:-:S03]  /*14500*/  ULDC.64 UR4, c[0x0][0x5c0] ;  /* 0x0001700000047ab9 */ /* 0x000fc60000000a00 */
[----:B------:R-:W3:Y:S04]  /*14510*/  LDL.LU R9, [R1+0x8] ;  /* 0x0000080001097983 */ /* 0x000ee80000300800 */
[----:B------:R-:W4:Y:S04]  /*14520*/  LDL.LU R157, [R1+0x58] ;  /* 0x00005800019d7983 */ /* 0x000f280000300800 */
        /* <DEDUP_REMOVED lines=49> */
[----:B------:R1:W-:Y:S04]  /*14840*/  STL [R1+0x238], R144 ;  /* 0x0002389001007387 */ /* 0x0003e80000100800 */
[----:B-1----:R-:W4:Y:S04]  /*14850*/  LDL.LU R144, [R1+0x130] ;  /* 0x0001300001907983 */ /* 0x002f280000300800 */
[----:B------:R1:W-:Y:S04]  /*14860*/  STL [R1+0x234], R145 ;  /* 0x0002349101007387 */ /* 0x0003e80000100800 */
[----:B-1----:R-:W4:Y:S04]  /*14870*/  LDL.LU R145, [R1+0x134] ;  /* 0x0001340001917983 */ /* 0x002f280000300800 */
        /* <DEDUP_REMOVED lines=42> */
[----:B------:R-:W-:Y:S04]  /*14b20*/  STL [R1+0x230], R146 ;  /* 0x0002309201007387 */ /* 0x000fe80000100800 */
[----:B------:R1:W-:Y:S01]  /*14b30*/  STL [R1+0x22c], R147 ;  /* 0x00022c9301007387 */ /* 0x0003e20000100800 */
[----:B--2---:R-:W-:Y:S01]  /*14b40*/  FMUL R8, R8, R2 ;  /* 0x0000000208087220 */ /* 0x004fe20000400000 */
[----:B0-----:R-:W-:-:S02]  /*14b50*/  LEA R4, P1, R10, UR4, 0x1 ;  /* 0x000000040a047c11 */ /* 0x001fc4000f8208ff */
[----:B-1----:R-:W2:Y:S04]  /*14b60*/  LDL.LU R147, [R1+0x128] ;  /* 0x0001280001937983 */ /* 0x002ea80000300800 */
[----:B------:R0:W-:Y:S04]  /*14b70*/  STL [R1+0x228], R148 ;  /* 0x0002289401007387 */ /* 0x0001e80000100800 */
[----:B0-----:R-:W2:Y:S04]  /*14b80*/  LDL.LU R148, [R1+0x12c] ;  /* 0x00012c0001947983 */ /* 0x001ea80000300800 */
[----:B------:R0:W-:Y:S01]  /*14b90*/  STL [R1+0x224], R149 ;  /* 0x0002249501007387 */ /* 0x0001e20000100800 */
[----:B------:R-:W-:-:S03]  /*14ba0*/  LEA.HI.X R5, R10, UR5, R5, 0x1, P1 ;  /* 0x000000050a057c11 */ /* 0x000fc600088f0c05 */
[----:B0-----:R-:W2:Y:S04]  /*14bb0*/  LDL.LU R149, [R1+0x138] ;  /* 0x0001380001957983 */ /* 0x001ea80000300800 */
[----:B------:R0:W-:Y:S01]  /*14bc0*/  STL [R1+0x220], R150 ;  /* 0x0002209601007387 */ /* 0x0001e20000100800 */
[----:B------:R-:W-:-:S03]  /*14bd0*/  F2FP.BF16.F32.PACK_AB R8, RZ, R8 ;  /* 0x00000008ff08723e */ /* 0x000fc600000010ff */
[----:B0-----:R-:W2:Y:S04]  /*14be0*/  LDL.LU R150, [R1+0x13c] ;  /* 0x00013c0001967983 */ /* 0x001ea80000300800 */
[----:B------:R0:W-:Y:S04]  /*14bf0*/  STL [R1+0x21c], R151 ;  /* 0x00021c9701007387 */ /* 0x0001e80000100800 */
[----:B0-----:R-:W2:Y:S04]  /*14c00*/  LDL.LU R151, [R1+0x140] ;  /* 0x0001400001977983 */ /* 0x001ea80000300800 */
[----:B------:R0:W-:Y:S04]  /*14c10*/  STL [R1+0x218], R19 ;  /* 0x0002181301007387 */ /* 0x0001e80000100800 */
[----:B0-----:R-:W2:Y:S04]  /*14c20*/  LDL.LU R19, [R1+0x144] ;  /* 0x0001440001137983 */ /* 0x001ea80000300800 */
[----:B------:R0:W-:Y:S04]  /*14c30*/  STL [R1+0x214], R18 ;  /* 0x0002141201007387 */ /* 0x0001e80000100800 */
[----:B------:R-:W-:Y:S04]  /*14c40*/  @P2 STG.E.U16 desc[UR36][R4.64], R8 ;  /* 0x0000000804002986 */ /* 0x000fe8000c101524 */
[----:B0-----:R-:W2:Y:S04]  /*14c50*/  LDL.LU R18, [R1+0x148] ;  /* 0x0001480001127983 */ /* 0x001ea80000300800 */
[----:B------:R0:W-:Y:S04]  /*14c60*/  STL [R1+0x210], R17 ;  /* 0x0002101101007387 */ /* 0x0001e80000100800 */
[----:B0-----:R-:W2:Y:S04]  /*14c70*/  LDL.LU R17, [R1+0x14c] ;  /* 0x00014c0001117983 */ /* 0x001ea80000300800 */
[----:B------:R0:W-:Y:S04]  /*14c80*/  STL [R1+0x20c], R16 ;  /* 0x00020c1001007387 */ /* 0x0001e80000100800 */
[----:B0-----:R-:W2:Y:S04]  /*14c90*/  LDL.LU R16, [R1+0x150] ;  /* 0x0001500001107983 */ /* 0x001ea80000300800 */
[----:B------:R-:W2:Y:S04]  /*14ca0*/  LDL.LU R11, [R1+0x8c] ;  /* 0x00008c00010b7983 */ /* 0x000ea80000300800 */
[----:B------:R-:W4:Y:S01]  /*14cb0*/  LDL.LU R8, [R1+0x4] ;  /* 0x0000040001087983 */ /* 0x000f220000300800 */
[----:B------:R-:W-:Y:S01]  /*14cc0*/  ISETP.GT.AND P1, PT, R3, 0x1, PT ;  /* 0x000000010300780c */ /* 0x000fe20003f24270 */
[----:B---3--:R-:W-:-:S03]  /*14cd0*/  FMUL R9, R9, R2 ;  /* 0x0000000209097220 */ /* 0x008fc60000400000 */
[C---:B------:R-:W-:Y:S02]  /*14ce0*/  ISETP.GT.AND P2, PT, R0.reuse, RZ, P1 ;  /* 0x000000ff0000720c */ /* 0x040fe40000f44270 */
[----:B------:R-:W-:Y:S02]  /*14cf0*/  ISETP.GT.AND P0, PT, R0, 0x8, P0 ;  /* 0x000000080000780c */ /* 0x000fe40000704270 */
[----:B------:R-:W-:Y:S01]  /*14d00*/  SHF.L.U64.HI R7, R6, 0x4, R7 ;  /* 0x0000000406077819 */ /* 0x000fe20000010207 */
[----:B----4-:R-:W-:-:S05]  /*14d10*/  FMUL R8, R8, R2 ;  /* 0x0000000208087220 */ /* 0x010fca0000400000 */
[----:B------:R-:W-:-:S04]  /*14d20*/  F2FP.BF16.F32.PACK_AB R8, RZ, R8 ;  /* 0x00000008ff08723e */ /* 0x000fc800000010ff */
[----:B------:R-:W-:Y:S02]  /*14d30*/  PRMT R10, R8, 0x7610, R10 ;  /* 0x00007610080a7816 */ /* 0x000fe4000000000a */
[----:B------:R-:W-:Y:S02]  /*14d40*/  F2FP.BF16.F32.PACK_AB R8, RZ, R9 ;  /* 0x00000009ff08723e */ /* 0x000fe400000010ff */
[----:B------:R-:W3:Y:S04]  /*14d50*/  LDL.LU R9, [R1+0x50] ;  /* 0x0000500001097983 */ /* 0x000ee80000300800 */
[----:B------:R0:W-:Y:S01]  /*14d60*/  @P2 STG.E.U16 desc[UR36][R4.64+0x2], R10 ;  /* 0x0000020a04002986 */ /* 0x0001e2000c101524 */
[----:B------:R-:W-:-:S05]  /*14d70*/  LEA R6, P2, R6, R4, 0x4 ;  /* 0x0000000406067211 */ /* 0x000fca00078420ff */
[----:B------:R-:W-:-:S05]  /*14d80*/  IMAD.X R7, R7, 0x1, R5, P2 ;  /* 0x0000000107077824 */ /* 0x000fca00010e0605 */
[----:B------:R1:W-:Y:S04]  /*14d90*/  @P0 STG.E.U16 desc[UR36][R6.64], R8 ;  /* 0x0000000806000986 */ /* 0x0003e8000c101524 */
[----:B0-----:R-:W4:Y:S04]  /*14da0*/  LDL.LU R10, [R1+0x88] ;  /* 0x00008800010a7983 */ /* 0x001f280000300800 */
[----:B-1----:R-:W2:Y:S01]  /*14db0*/  LDL.LU R8, [R1+0xc] ;  /* 0x00000c0001087983 */ /* 0x002ea20000300800 */
[----:B------:R-:W-:Y:S01]  /*14dc0*/  ISETP.GT.AND P0, PT, R0, 0x8, P1 ;  /* 0x000000080000780c */ /* 0x000fe20000f04270 */
[----:B--2---:R-:W-:-:S05]  /*14dd0*/  FMUL R8, R8, R2 ;  /* 0x0000000208087220 */ /* 0x004fca0000400000 */
[----:B------:R-:W-:-:S07]  /*14de0*/  F2FP.BF16.F32.PACK_AB R8, RZ, R8 ;  /* 0x00000008ff08723e */ /* 0x000fce00000010ff */
[----:B------:R0:W-:Y:S04]  /*14df0*/  @P0 STG.E.U16 desc[UR36][R6.64+0x2], R8 ;  /* 0x0000020806000986 */ /* 0x0001e8000c101524 */
[----:B0-----:R-:W2:Y:S01]  /*14e00*/  LDL.LU R8, [R1+0x10] ;  /* 0x0000100001087983 */ /* 0x001ea20000300800 */
[----:B------:R-:W-:-:S04]  /*14e10*/  ISETP.GT.AND P0, PT, R3, 0x8, PT ;  /* 0x000000080300780c */ /* 0x000fc80003f04270 */
[----:B------:R-:W-:Y:S01]  /*14e20*/  ISETP.GT.AND P1, PT, R0, RZ, P0 ;  /* 0x000000ff0000720c */ /* 0x000fe20000724270 */
        /* <DEDUP_REMOVED lines=10> */
[----:B------:R-:W-:Y:S01]  /*14ed0*/  ISETP.GT.AND P0, PT, R0, 0x8, P0 ;  /* 0x000000080000780c */ /* 0x000fe20000704270 */
        /* <DEDUP_REMOVED lines=75> */
[----:B------:R-:W-:Y:S01]  /*15390*/  ISETP.GT.AND P1, PT, R3, 0x28, PT ;  /* 0x000000280300780c */ /* 0x000fe20003f24270 */
[-C--:B---3--:R-:W-:Y:S01]  /*153a0*/  FMUL R9, R9, R2.reuse ;  /* 0x0000000209097220 */ /* 0x088fe20000400000 */
[----:B------:R-:W-:Y:S01]  /*153b0*/  ISETP.GT.AND P3, PT, R3, 0x29, PT ;  /* 0x000000290300780c */ /* 0x000fe20003f64270 */
[-C--:B------:R-:W-:Y:S01]  /*153c0*/  FMUL R157, R157, R2.reuse ;  /* 0x000000029d9d7220 */ /* 0x080fe20000400000 */
[----:B------:R-:W-:Y:S01]  /*153d0*/  ISETP.GT.AND P0, PT, R0, RZ, P1 ;  /* 0x000000ff0000720c */ /* 0x000fe20000f04270 */
[-C--:B------:R-:W-:Y:S01]  /*153e0*/  FMUL R156, R156, R2.reuse ;  /* 0x000000029c9c7220 */ /* 0x080fe20000400000 */
[----:B------:R-:W-:Y:S01]  /*153f0*/  ISETP.GT.AND P2, PT, R0, RZ, P3 ;  /* 0x000000ff0000720c */ /* 0x000fe20001f44270 */
[-C--:B------:R-:W-:Y:S01]  /*15400*/  FMUL R155, R155, R2.reuse ;  /* 0x000000029b9b7220 */ /* 0x080fe20000400000 */
[----:B------:R-:W-:Y:S01]  /*15410*/  F2FP.BF16.F32.PACK_AB R9, RZ, R9 ;  /* 0x00000009ff09723e */ /* 0x000fe200000010ff */
[-C--:B------:R-:W-:Y:S01]  /*15420*/  FMUL R154, R154, R2.reuse ;  /* 0x000000029a9a7220 */ /* 0x080fe20000400000 */
[-C--:B------:R-:W-:Y:S01]  /*15430*/  FMUL R153, R153, R2.reuse ;  /* 0x0000000299997220 */ /* 0x080fe20000400000 */
[-C--:B------:R-:W-:Y:S01]  /*15440*/  FMUL R152, R152, R2.reuse ;  /* 0x0000000298987220 */ /* 0x080fe20000400000 */
[----:B------:R-:W-:Y:S01]  /*15450*/  PRMT R146, R9, 0x7610, R146 ;  /* 0x0000761009927816 */ /* 0x000fe20000000092 */
[-C--:B------:R-:W-:Y:S01]  /*15460*/  FMUL R23, R23, R2.reuse ;  /* 0x0000000217177220 */ /* 0x080fe20000400000 */
[----:B------:R-:W-:Y:S01]  /*15470*/  ISETP.GT.AND P1, PT, R0, 0x8, P1 ;  /* 0x000000080000780c */ /* 0x000fe20000f24270 */
[-C--:B------:R-:W-:Y:S01]  /*15480*/  FMUL R22, R22, R2.reuse ;  /* 0x0000000216167220 */ /* 0x080fe20000400000 */
[-C--:B------:R-:W-:Y:S01]  /*15490*/  FMUL R21, R21, R2.reuse ;  /* 0x0000000215157220 */ /* 0x080fe20000400000 */
[----:B------:R-:W-:Y:S01]  /*154a0*/  @P0 STG.E.U16 desc[UR36][R4.64+0x50], R146 ;  /* 0x0000509204000986 */ /* 0x000fe2000c101524 */
[----:B------:R-:W-:Y:S01]  /*154b0*/  ISETP.GT.AND P3, PT, R0, 0x8, P3 ;  /* 0x000000080000780c */ /* 0x000fe20001f64270 */
[-C--:B------:R-:W-:Y:S01]  /*154c0*/  FMUL R20, R20, R2.reuse ;  /* 0x0000000214147220 */ /* 0x080fe20000400000 */
[----:B------:R-:W-:Y:S01]  /*154d0*/  ISETP.GT.AND P0, PT, R3, 0x31, PT ;  /* 0x000000310300780c */ /* 0x000fe20003f04270 */
[-C--:B------:R-:W-:Y:S01]  /*154e0*/  FMUL R15, R15, R2.reuse ;  /* 0x000000020f0f7220 */ /* 0x080fe20000400000 */
[----:B------:R-:W-:Y:S01]  /*154f0*/  F2FP.BF16.F32.PACK_AB R157, RZ, R157 ;  /* 0x0000009dff9d723e */ /* 0x000fe200000010ff */
[-C--:B------:R-:W-:Y:S01]  /*15500*/  FMUL R14, R14, R2.reuse ;  /* 0x000000020e0e7220 */ /* 0x080fe20000400000 */
[----:B------:R-:W-:Y:S01]  /*15510*/  ISETP.GT.AND P4, PT, R0, RZ, P0 ;  /* 0x000000ff0000720c */ /* 0x000fe20000784270 */
[----:B----4-:R-:W-:Y:S01]  /*15520*/  FMUL R10, R10, R2 ;  /* 0x000000020a0a7220 */ /* 0x010fe20000400000 */
[----:B------:R-:W-:Y:S01]  /*15530*/  F2FP.BF16.F32.PACK_AB R156, RZ, R156 ;  /* 0x0000009cff9c723e */ /* 0x000fe200000010ff */
[-C--:B------:R-:W-:Y:S01]  /*15540*/  FMUL R11, R11, R2.reuse ;  /* 0x000000020b0b7220 */ /* 0x080fe20000400000 */
[----:B------:R-:W-:Y:S01]  /*15550*/  F2FP.BF16.F32.PACK_AB R155, RZ, R155 ;  /* 0x0000009bff9b723e */ /* 0x000fe200000010ff */
[----:B------:R-:W-:Y:S01]  /*15560*/  FMUL R12, R12, R2 ;  /* 0x000000020c0c7220 */ /* 0x000fe20000400000 */
        /* <DEDUP_REMOVED lines=13> */
[----:B------:R-:W3:Y:S01]  /*15640*/  LDL.LU R144, [R1+0x238] ;  /* 0x0002380001907983 */ /* 0x000ee20000300800 */
[----:B------:R-:W-:Y:S01]  /*15650*/  F2FP.BF16.F32.PACK_AB R15, RZ, R15 ;  /* 0x0000000fff0f723e */ /* 0x000fe200000010ff */
[----:B------:R-:W-:Y:S01]  /*15660*/  FMUL R237, R145, R2 ;  /* 0x0000000291ed7220 */ /* 0x000fe20000400000 */
[----:B------:R-:W-:Y:S01]  /*15670*/  F2FP.BF16.F32.PACK_AB R14, RZ, R14 ;  /* 0x0000000eff0e723e */ /* 0x000fe200000010ff */
[----:B------:R-:W4:Y:S01]  /*15680*/  LDL.LU R145, [R1+0x234] ;  /* 0x0002340001917983 */ /* 0x000f220000300800 */
[----:B------:R-:W-:Y:S01]  /*15690*/  F2FP.BF16.F32.PACK_AB R10, RZ, R10 ;  /* 0x0000000aff0a723e */ /* 0x000fe200000010ff */
[----:B------:R-:W-:Y:S01]  /*156a0*/  FMUL R207, R207, R2 ;  /* 0x00000002cfcf7220 */ /* 0x000fe20000400000 */
[----:B------:R-:W-:Y:S01]  /*156b0*/  F2FP.BF16.F32.PACK_AB R12, RZ, R12 ;  /* 0x0000000cff0c723e */ /* 0x000fe200000010ff */
[----:B------:R-:W3:Y:S01]  /*156c0*/  LDL.LU R9, [R1+0x1f8] ;  /* 0x0001f80001097983 */ /* 0x000ee20000300800 */
[----:B------:R-:W-:Y:S01]  /*156d0*/  F2FP.BF16.F32.PACK_AB R13, RZ, R13 ;  /* 0x0000000dff0d723e */ /* 0x000fe200000010ff */
[----:B------:R-:W-:Y:S01]  /*156e0*/  FMUL R206, R206, R2 ;  /* 0x00000002cece7220 */ /* 0x000fe20000400000 */
[----:B------:R-:W-:Y:S01]  /*156f0*/  F2FP.BF16.F32.PACK_AB R200, RZ, R200 ;  /* 0x000000c8ffc8723e */ /* 0x000fe200000010ff */
[-C--:B------:R-:W-:Y:S01]  /*15700*/  FMUL R204, R204, R2.reuse ;  /* 0x00000002cccc7220 */ /* 0x080fe20000400000 */
[----:B------:R-:W-:Y:S01]  /*15710*/  F2FP.BF16.F32.PACK_AB R201, RZ, R201 ;  /* 0x000000c9ffc9723e */ /* 0x000fe200000010ff */
[-C--:B------:R-:W-:Y:S01]  /*15720*/  FMUL R205, R205, R2.reuse ;  /* 0x00000002cdcd7220 */ /* 0x080fe20000400000 */
[----:B------:R-:W-:Y:S01]  /*15730*/  F2FP.BF16.F32.PACK_AB R207, RZ, R207 ;  /* 0x000000cfffcf723e */ /* 0x000fe200000010ff */
[----:B------:R-:W-:Y:S01]  /*15740*/  FMUL R211, R211, R2 ;  /* 0x00000002d3d37220 */ /* 0x000fe20000400000 */
        /* <DEDUP_REMOVED lines=54> */
[-C--:B------:R-:W-:Y:S01]  /*15ab0*/  FMUL R147, R147, R2.reuse ;  /* 0x0000000293937220 */ /* 0x080fe20000400000 */
[-C--:B------:R-:W-:Y:S01]  /*15ac0*/  FMUL R148, R148, R2.reuse ;  /* 0x0000000294947220 */ /* 0x080fe20000400000 */
[-C--:B--2---:R-:W-:Y:S01]  /*15ad0*/  FMUL R8, R8, R2.reuse ;  /* 0x0000000208087220 */ /* 0x084fe20000400000 */
[----:B------:R-:W-:Y:S01]  /*15ae0*/  FMUL R149, R149, R2 ;  /* 0x0000000295957220 */ /* 0x000fe20000400000 */
[----:B------:R-:W-:Y:S01]  /*15af0*/  F2FP.BF16.F32.PACK_AB R236, RZ, R236 ;  /* 0x000000ecffec723e */ /* 0x000fe200000010ff */
[-C--:B------:R-:W-:Y:S01]  /*15b00*/  FMUL R150, R150, R2.reuse ;  /* 0x0000000296967220 */ /* 0x080fe20000400000 */
[----:B------:R-:W-:Y:S01]  /*15b10*/  F2FP.BF16.F32.PACK_AB R237, RZ, R237 ;  /* 0x000000edffed723e */ /* 0x000fe200000010ff */
[----:B------:R-:W-:Y:S01]  /*15b20*/  FMUL R151, R151, R2 ;  /* 0x0000000297977220 */ /* 0x000fe20000400000 */
[----:B------:R-:W-:Y:S01]  /*15b30*/  F2FP.BF16.F32.PACK_AB R8, RZ, R8 ;  /* 0x00000008ff08723e */ /* 0x000fe200000010ff */
[-C--:B------:R-:W-:Y:S01]  /*15b40*/  FMUL R19, R19, R2.reuse ;  /* 0x0000000213137220 */ /* 0x080fe20000400000 */
[-C--:B------:R-:W-:Y:S01]  /*15b50*/  FMUL R18, R18, R2.reuse ;  /* 0x0000000212127220 */ /* 0x080fe20000400000 */
[-C--:B------:R-:W-:Y:S01]  /*15b60*/  FMUL R17, R17, R2.reuse ;  /* 0x0000000211117220 */ /* 0x080fe20000400000 */
[-C--:B------:R-:W-:Y:S01]  /*15b70*/  FMUL R16, R16, R2.reuse ;  /* 0x0000000210107220 */ /* 0x080fe20000400000 */
[----:B------:R0:W-:Y:S01]  /*15b80*/  @P2 STG.E.U16 desc[UR36][R4.64+0x52], R8 ;  /* 0x0000520804002986 */ /* 0x0001e2000c101524 */
[----:B------:R-:W-:Y:S01]  /*15b90*/  ISETP.GT.AND P2, PT, R3, 0x30, PT ;  /* 0x000000300300780c */ /* 0x000fe20003f44270 */
[-C--:B------:R-:W-:Y:S01]  /*15ba0*/  FMUL R158, R158, R2.reuse ;  /* 0x000000029e9e7220 */ /* 0x080fe20000400000 */
[-C--:B------:R-:W-:Y:S01]  /*15bb0*/  FMUL R159, R159, R2.reuse ;  /* 0x000000029f9f7220 */ /* 0x080fe20000400000 */
[----:B------:R-:W-:Y:S01]  /*15bc0*/  FMUL R160, R160, R2 ;  /* 0x00000002a0a07220 */ /* 0x000fe20000400000 */
[C---:B------:R-:W-:Y:S01]  /*15bd0*/  ISETP.GT.AND P5, PT, R0.reuse, RZ, P2 ;  /* 0x000000ff0000720c */ /* 0x040fe200017a4270 */
[----:B------:R-:W-:Y:S01]  /*15be0*/  @P1 STG.E.U16 desc[UR36][R6.64+0x50], R157 ;  /* 0x0000509d06001986 */ /* 0x000fe2000c101524 */
[----:B------:R-:W-:-:S02]  /*15bf0*/  ISETP.GT.AND P1, PT, R0, 0x8, P2 ;  /* 0x000000080000780c */ /* 0x000fc40001724270 */
[C---:B------:R-:W-:Y:S01]  /*15c00*/  ISETP.GT.AND P2, PT, R3.reuse, 0x38, PT ;  /* 0x000000380300780c */ /* 0x040fe20003f44270 */
[----:B------:R-:W-:Y:S01]  /*15c10*/  @P3 STG.E.U16 desc[UR36][R6.64+0x52], R156 ;  /* 0x0000529c06003986 */ /* 0x000fe2000c101524 */
[----:B------:R-:W-:Y:S02]  /*15c20*/  ISETP.GT.AND P3, PT, R0, 0x8, P0 ;  /* 0x000000080000780c */ /* 0x000fe40000764270 */
[----:B------:R-:W-:Y:S01]  /*15c30*/  ISETP.GT.AND P0, PT, R3, 0x39, PT ;  /* 0x000000390300780c */ /* 0x000fe20003f04270 */
[-C--:B------:R-:W-:Y:S01]  /*15c40*/  FMUL R161, R161, R2.reuse ;  /* 0x00000002a1a17220 */ /* 0x080fe20000400000 */
[-C--:B------:R-:W-:Y:S01]  /*15c50*/  FMUL R162, R162, R2.reuse ;  /* 0x00000002a2a27220 */ /* 0x080fe20000400000 */
[-C--:B------:R-:W-:Y:S01]  /*15c60*/  FMUL R163, R163, R2.reuse ;  /* 0x00000002a3a37220 */ /* 0x080fe20000400000 */
[----:B------:R-:W-:Y:S01]  /*15c70*/  FMUL R164, R164, R2 ;  /* 0x00000002a4a47220 */ /* 0x000fe20000400000 */
[----:B------:R-:W-:Y:S01]  /*15c80*/  @P5 STG.E.U16 desc[UR36][R4.64+0x60], R155 ;  /* 0x0000609b04005986 */ /* 0x000fe2000c101524 */
[----:B------:R-:W-:-:S03]  /*15c90*/  ISETP.GT.AND P5, PT, R0, RZ, P2 ;  /* 0x000000ff0000720c */ /* 0x000fc600017a4270 */
[----:B------:R-:W-:Y:S01]  /*15ca0*/  @P4 STG.E.U16 desc[UR36][R4.64+0x62], R154 ;  /* 0x0000629a04004986 */ /* 0x000fe2000c101524 */
[----:B------:R-:W-:-:S03]  /*15cb0*/  ISETP.GT.AND P4, PT, R0, RZ, P0 ;  /* 0x000000ff0000720c */ /* 0x000fc60000784270 */
[----:B------:R-:W-:Y:S01]  /*15cc0*/  @P1 STG.E.U16 desc[UR36][R6.64+0x60], R153 ;  /* 0x0000609906001986 */ /* 0x000fe2000c101524 */
[C---:B------:R-:W-:Y:S02]  /*15cd0*/  ISETP.GT.AND P1, PT, R0.reuse, 0x8, P2 ;  /* 0x000000080000780c */ /* 0x040fe40001724270 */
[C---:B------:R-:W-:Y:S01]  /*15ce0*/  ISETP.GT.AND P2, PT, R3.reuse, 0x40, PT ;  /* 0x000000400300780c */ /* 0x040fe20003f44270 */
[----:B------:R-:W-:Y:S01]  /*15cf0*/  @P3 STG.E.U16 desc[UR36][R6.64+0x62], R152 ;  /* 0x0000629806003986 */ /* 0x000fe2000c101524 */
[C---:B------:R-:W-:Y:S02]  /*15d00*/  ISETP.GT.AND P3, PT, R0.reuse, 0x8, P0 ;  /* 0x000000080000780c */ /* 0x040fe40000764270 */
[----:B------:R-:W-:Y:S01]  /*15d10*/  ISETP.GT.AND P0, PT, R3, 0x41, PT ;  /* 0x000000410300780c */ /* 0x000fe20003f04270 */
        /* <DEDUP_REMOVED lines=13> */
[C---:B------:R-:W-:Y:S02]  /*15df0*/  ISETP.GT.AND P4, PT, R0.reuse, RZ, P0 ;  /* 0x000000ff0000720c */ /* 0x040fe40000784270 */
[----:B0-----:R-:W-:Y:S01]  /*15e00*/  F2FP.BF16.F32.PACK_AB R8, RZ, R11 ;  /* 0x0000000bff08723e */ /* 0x001fe200000010ff */
[----:B------:R0:W-:Y:S01]  /*15e10*/  @P1 STG.E.U16 desc[UR36][R6.64+0x80], R10 ;  /* 0x0000800a06001986 */ /* 0x0001e2000c101524 */
[C---:B------:R-:W-:Y:S02]  /*15e20*/  ISETP.GT.AND P1, PT, R0.reuse, 0x8, P2 ;  /* 0x000000080000780c */ /* 0x040fe40001724270 */
[C---:B------:R-:W-:Y:S01]  /*15e30*/  ISETP.GT.AND P2, PT, R3.reuse, 0x50, PT ;  /* 0x000000500300780c */ /* 0x040fe20003f44270 */
[----:B------:R1:W-:Y:S01]  /*15e40*/  @P3 STG.E.U16 desc[UR36][R6.64+0x82], R8 ;  /* 0x0000820806003986 */ /* 0x0003e2000c101524 */
[C---:B------:R-:W-:Y:S02]  /*15e50*/  ISETP.GT.AND P3, PT, R0.reuse, 0x8, P0 ;  /* 0x000000080000780c */ /* 0x040fe40000764270 */
[----:B------:R-:W-:Y:S01]  /*15e60*/  ISETP.GT.AND P0, PT, R3, 0x51, PT ;  /* 0x000000510300780c */ /* 0x000fe20003f04270 */
[----:B------:R-:W-:Y:S01]  /*15e70*/  @P5 STG.E.U16 desc[UR36][R4.64+0x90], R12 ;  /* 0x0000900c04005986 */ /* 0x000fe2000c101524 */
[----:B------:R-:W-:-:S03]  /*15e80*/  ISETP.GT.AND P5, PT, R0, RZ, P2 ;  /* 0x000000ff0000720c */ /* 0x000fc600017a4270 */
[----:B------:R-:W-:Y:S01]  /*15e90*/  @P4 STG.E.U16 desc[UR36][R4.64+0x92], R13 ;  /* 0x0000920d04004986 */ /* 0x000fe2000c101524 */
[----:B------:R-:W-:Y:S02]  /*15ea0*/  ISETP.GT.AND P4, PT, R0, RZ, P0 ;  /* 0x000000ff0000720c */ /* 0x000fe40000784270 */
[----:B0-----:R-:W-:Y:S01]  /*15eb0*/  F2FP.BF16.F32.PACK_AB R10, RZ, R203 ;  /* 0x000000cbff0a723e */ /* 0x001fe200000010ff */
[----:B------:R-:W-:Y:S01]  /*15ec0*/  FMUL R165, R165, R2 ;  /* 0x00000002a5a57220 */ /* 0x000fe20000400000 */
[----:B-1----:R-:W-:Y:S01]  /*15ed0*/  F2FP.BF16.F32.PACK_AB R8, RZ, R202 ;  /* 0x000000caff08723e */ /* 0x002fe200000010ff */
[-C--:B------:R-:W-:Y:S01]  /*15ee0*/  FMUL R166, R166, R2.reuse ;  /* 0x00000002a6a67220 */ /* 0x080fe20000400000 */
[----:B------:R-:W-:Y:S01]  /*15ef0*/  FMUL R167, R167, R2 ;  /* 0x00000002a7a77220 */ /* 0x000fe20000400000 */
[----:B------:R-:W-:Y:S01]  /*15f00*/  @P1 STG.E.U16 desc[UR36][R6.64+0x90], R10 ;  /* 0x0000900a06001986 */ /* 0x000fe2000c101524 */
[C---:B------:R-:W-:Y:S02]  /*15f10*/  ISETP.GT.AND P1, PT, R0.reuse, 0x8, P2 ;  /* 0x000000080000780c */ /* 0x040fe40001724270 */
[----:B------:R-:W-:Y:S01]  /*15f20*/  ISETP.GT.AND P2, PT, R3, 0x58, PT ;  /* 0x000000580300780c */ /* 0x000fe20003f44270 */
[----:B------:R0:W-:Y:S01]  /*15f30*/  @P3 STG.E.U16 desc[UR36][R6.64+0x92], R8 ;  /* 0x0000920806003986 */ /* 0x0001e2000c101524 */
[----:B------:R-:W-:-:S02]  /*15f40*/  ISETP.GT.AND P3, PT, R0, 0x8, P0 ;  /* 0x000000080000780c */ /* 0x000fc40000764270 */
        /* <DEDUP_REMOVED lines=74> */
[----:B------:R-:W-:Y:S02]  /*163f0*/  ISETP.GT.AND P4, PT, R0, RZ, P0 ;  /* 0x000000ff0000720c */ /* 0x000fe40000784270 */
[----:B------:R-:W-:Y:S01]  /*16400*/  F2FP.BF16.F32.PACK_AB R235, RZ, R235 ;  /* 0x000000ebffeb723e */ /* 0x000fe200000010ff */
[----:B------:R-:W-:Y:S01]  /*16410*/  FMUL R168, R168, R2 ;  /* 0x00000002a8a87220 */ /* 0x000fe20000400000 */
[----:B------:R-:W-:Y:S01]  /*16420*/  F2FP.BF16.F32.PACK_AB R234, RZ, R234 ;  /* 0x000000eaffea723e */ /* 0x000fe200000010ff */
[----:B------:R-:W-:Y:S01]  /*16430*/  FMUL R169, R169, R2 ;  /* 0x00000002a9a97220 */ /* 0x000fe20000400000 */
[----:B------:R-:W-:Y:S01]  /*16440*/  F2FP.BF16.F32.PACK_AB R232, RZ, R232 ;  /* 0x000000e8ffe8723e */ /* 0x000fe200000010ff */
[----:B------:R-:W-:Y:S01]  /*16450*/  @P1 STG.E.U16 desc[UR36][R6.64+0x110], R235 ;  /* 0x000110eb06001986 */ /* 0x000fe2000c101524 */
[----:B------:R-:W-:Y:S02]  /*16460*/  F2FP.BF16.F32.PACK_AB R233, RZ, R233 ;  /* 0x000000e9ffe9723e */ /* 0x000fe400000010ff */
[----:B------:R-:W-:Y:S01]  /*16470*/  ISETP.GT.AND P1, PT, R0, 0x8, P2 ;  /* 0x000000080000780c */ /* 0x000fe20001724270 */
[----:B------:R-:W-:Y:S01]  /*16480*/  @P3 STG.E.U16 desc[UR36][R6.64+0x112], R234 ;  /* 0x000112ea06003986 */ /* 0x000fe2000c101524 */
[----:B------:R-:W-:-:S02]  /*16490*/  ISETP.GT.AND P2, PT, R3, 0x98, PT ;  /* 0x000000980300780c */ /* 0x000fc40003f44270 */
[----:B------:R-:W-:Y:S01]  /*164a0*/  ISETP.GT.AND P3, PT, R0, 0x8, P0 ;  /* 0x000000080000780c */ /* 0x000fe20000764270 */
[----:B------:R-:W-:Y:S01]  /*164b0*/  FMUL R170, R170, R2 ;  /* 0x00000002aaaa7220 */ /* 0x000fe20000400000 */
[----:B------:R-:W-:Y:S01]  /*164c0*/  ISETP.GT.AND P0, PT, R3, 0x99, PT ;  /* 0x000000990300780c */ /* 0x000fe20003f04270 */
[----:B------:R-:W-:Y:S01]  /*164d0*/  @P5 STG.E.U16 desc[UR36][R4.64+0x120], R232 ;  /* 0x000120e804005986 */ /* 0x000fe2000c101524 */
[----:B------:R-:W-:-:S03]  /*164e0*/  ISETP.GT.AND P5, PT, R0, RZ, P2 ;  /* 0x000000ff0000720c */ /* 0x000fc600017a4270 */
[----:B------:R-:W-:Y:S01]  /*164f0*/  @P4 STG.E.U16 desc[UR36][R4.64+0x122], R233 ;  /* 0x000122e904004986 */ /* 0x000fe2000c101524 */
[----:B------:R-:W-:Y:S02]  /*16500*/  ISETP.GT.AND P4, PT, R0, RZ, P0 ;  /* 0x000000ff0000720c */ /* 0x000fe40000784270 */
[----:B0-----:R-:W-:Y:S01]  /*16510*/  F2FP.BF16.F32.PACK_AB R8, RZ, R147 ;  /* 0x00000093ff08723e */ /* 0x001fe200000010ff */
[----:B------:R-:W-:Y:S01]  /*16520*/  FMUL R171, R171, R2 ;  /* 0x00000002abab7220 */ /* 0x000fe20000400000 */
[----:B------:R-:W-:Y:S01]  /*16530*/  F2FP.BF16.F32.PACK_AB R10, RZ, R148 ;  /* 0x00000094ff0a723e */ /* 0x000fe200000010ff */
[-C--:B------:R-:W-:Y:S01]  /*16540*/  FMUL R172, R172, R2.reuse ;  /* 0x00000002acac7220 */ /* 0x080fe20000400000 */
[----:B------:R-:W-:Y:S01]  /*16550*/  FMUL R173, R173, R2 ;  /* 0x00000002adad7220 */ /* 0x000fe20000400000 */
[----:B------:R0:W-:Y:S01]  /*16560*/  @P1 STG.E.U16 desc[UR36][R6.64+0x120], R8 ;  /* 0x0001200806001986 */ /* 0x0001e2000c101524 */
[C---:B------:R-:W-:Y:S02]  /*16570*/  ISETP.GT.AND P1, PT, R0.reuse, 0x8, P2 ;  /* 0x000000080000780c */ /* 0x040fe40001724270 */
[----:B------:R-:W-:Y:S01]  /*16580*/  ISETP.GT.AND P2, PT, R3, 0xa0, PT ;  /* 0x000000a00300780c */ /* 0x000fe20003f44270 */
[----:B------:R1:W-:Y:S01]  /*16590*/  @P3 STG.E.U16 desc[UR36][R6.64+0x122], R10 ;  /* 0x0001220a06003986 */ /* 0x0003e2000c101524 */
[----:B------:R-:W-:-:S02]  /*165a0*/  ISETP.GT.AND P3, PT, R0, 0x8, P0 ;  /* 0x000000080000780c */ /* 0x000fc40000764270 */
[----:B------:R-:W-:Y:S01]  /*165b0*/  ISETP.GT.AND P0, PT, R3, 0xa1, PT ;  /* 0x000000a10300780c */ /* 0x000fe20003f04270 */
[----:B------:R-:W-:Y:S01]  /*165c0*/  @P5 STG.E.U16 desc[UR36][R4.64+0x130], R236 ;  /* 0x000130ec04005986 */ /* 0x000fe2000c101524 */
[C---:B------:R-:W-:Y:S02]  /*165d0*/  ISETP.GT.AND P5, PT, R0.reuse, RZ, P2 ;  /* 0x000000ff0000720c */ /* 0x040fe400017a4270 */
[----:B0-----:R-:W-:Y:S01]  /*165e0*/  F2FP.BF16.F32.PACK_AB R8, RZ, R149 ;  /* 0x00000095ff08723e */ /* 0x001fe200000010ff */
[----:B------:R-:W-:Y:S01]  /*165f0*/  @P4 STG.E.U16 desc[UR36][R4.64+0x132], R237 ;  /* 0x000132ed04004986 */ /* 0x000fe2000c101524 */
[----:B------:R-:W-:Y:S02]  /*16600*/  ISETP.GT.AND P4, PT, R0, RZ, P0 ;  /* 0x000000ff0000720c */ /* 0x000fe40000784270 */
[----:B-1----:R-:W-:Y:S01]  /*16610*/  F2FP.BF16.F32.PACK_AB R10, RZ, R150 ;  /* 0x00000096ff0a723e */ /* 0x002fe200000010ff */
[-C--:B------:R-:W-:Y:S01]  /*16620*/  FMUL R174, R174, R2.reuse ;  /* 0x00000002aeae7220 */ /* 0x080fe20000400000 */
[----:B------:R-:W-:Y:S01]  /*16630*/  PRMT R11, R8, 0x7610, R11 ;  /* 0x00007610080b7816 */ /* 0x000fe2000000000b */
[-C--:B------:R-:W-:Y:S01]  /*16640*/  FMUL R175, R175, R2.reuse ;  /* 0x00000002afaf7220 */ /* 0x080fe20000400000 */
[----:B------:R-:W-:Y:S01]  /*16650*/  F2FP.BF16.F32.PACK_AB R8, RZ, R151 ;  /* 0x00000097ff08723e */ /* 0x000fe200000010ff */
[-C--:B------:R-:W-:Y:S01]  /*16660*/  FMUL R176, R176, R2.reuse ;  /* 0x00000002b0b07220 */ /* 0x080fe20000400000 */
[----:B------:R-:W-:Y:S01]  /*16670*/  PRMT R12, R10, 0x7610, R12 ;  /* 0x000076100a0c7816 */ /* 0x000fe2000000000c */
[----:B------:R-:W-:Y:S01]  /*16680*/  FMUL R177, R177, R2 ;  /* 0x00000002b1b17220 */ /* 0x000fe20000400000 */
[----:B------:R-:W-:Y:S01]  /*16690*/  F2FP.BF16.F32.PACK_AB R10, RZ, R19 ;  /* 0x00000013ff0a723e */ /* 0x000fe200000010ff */
[----:B------:R0:W-:Y:S01]  /*166a0*/  @P1 STG.E.U16 desc[UR36][R6.64+0x130], R11 ;  /* 0x0001300b06001986 */ /* 0x0001e2000c101524 */
[----:B------:R-:W-:-:S02]  /*166b0*/  PRMT R13, R8, 0x7610, R13 ;  /* 0x00007610080d7816 */ /* 0x000fc4000000000d */
[----:B------:R-:W-:Y:S01]  /*166c0*/  PRMT R14, R10, 0x7610, R14 ;  /* 0x000076100a0e7816 */ /* 0x000fe2000000000e */
[----:B------:R-:W-:Y:S01]  /*166d0*/  @P3 STG.E.U16 desc[UR36][R6.64+0x132], R12 ;  /* 0x0001320c06003986 */ /* 0x000fe2000c101524 */
[----:B------:R-:W-:Y:S02]  /*166e0*/  ISETP.GT.AND P1, PT, R0, 0x8, P2 ;  /* 0x000000080000780c */ /* 0x000fe40001724270 */
[----:B------:R-:W-:Y:S01]  /*166f0*/  ISETP.GT.AND P2, PT, R3, 0xa8, PT ;  /* 0x000000a80300780c */ /* 0x000fe20003f44270 */
[-C--:B------:R-:W-:Y:S01]  /*16700*/  FMUL R178, R178, R2.reuse ;  /* 0x00000002b2b27220 */ /* 0x080fe20000400000 */
[----:B------:R-:W-:Y:S01]  /*16710*/  ISETP.GT.AND P3, PT, R0, 0x8, P0 ;  /* 0x000000080000780c */ /* 0x000fe20000764270 */
[----:B------:R-:W-:Y:S01]  /*16720*/  FMUL R179, R179, R2 ;  /* 0x00000002b3b37220 */ /* 0x000fe20000400000 */
[----:B------:R-:W-:Y:S01]  /*16730*/  ISETP.GT.AND P0, PT, R3, 0xa9, PT ;  /* 0x000000a90300780c */ /* 0x000fe20003f04270 */
[----:B------:R-:W-:Y:S01]  /*16740*/  @P5 STG.E.U16 desc[UR36][R4.64+0x140], R13 ;  /* 0x0001400d04005986 */ /* 0x000fe2000c101524 */
[----:B------:R-:W-:-:S02]  /*16750*/  F2FP.BF16.F32.PACK_AB R8, RZ, R18 ;  /* 0x00000012ff08723e */ /* 0x000fc400000010ff */
[C---:B------:R-:W-:Y:S01]  /*16760*/  ISETP.GT.AND P5, PT, R0.reuse, RZ, P2 ;  /* 0x000000ff0000720c */ /* 0x040fe200017a4270 */
[----:B------:R-:W-:Y:S01]  /*16770*/  @P4 STG.E.U16 desc[UR36][R4.64+0x142], R14 ;  /* 0x0001420e04004986 */ /* 0x000fe2000c101524 */
[----:B------:R-:W-:Y:S02]  /*16780*/  ISETP.GT.AND P4, PT, R0, RZ, P0 ;  /* 0x000000ff0000720c */ /* 0x000fe40000784270 */
[----:B0-----:R-:W-:Y:S01]  /*16790*/  PRMT R11, R8, 0x7610, R11 ;  /* 0x00007610080b7816 */ /* 0x001fe2000000000b */
[-C--:B------:R-:W-:Y:S01]  /*167a0*/  FMUL R180, R180, R2.reuse ;  /* 0x00000002b4b47220 */ /* 0x080fe20000400000 */
[----:B------:R-:W-:Y:S01]  /*167b0*/  F2FP.BF16.F32.PACK_AB R10, RZ, R17 ;  /* 0x00000011ff0a723e */ /* 0x000fe200000010ff */
[----:B------:R-:W-:Y:S01]  /*167c0*/  FMUL R181, R181, R2 ;  /* 0x00000002b5b57220 */ /* 0x000fe20000400000 */
[----:B------:R-:W-:Y:S01]  /*167d0*/  F2FP.BF16.F32.PACK_AB R8, RZ, R16 ;  /* 0x00000010ff08723e */ /* 0x000fe200000010ff */
[----:B------:R-:W-:Y:S01]  /*167e0*/  @P1 STG.E.U16 desc[UR36][R6.64+0x140], R11 ;  /* 0x0001400b06001986 */ /* 0x000fe2000c101524 */
[----:B------:R-:W-:-:S02]  /*167f0*/  F2FP.BF16.F32.PACK_AB R158, RZ, R158 ;  /* 0x0000009eff9e723e */ /* 0x000fc400000010ff */
[C---:B------:R-:W-:Y:S01]  /*16800*/  ISETP.GT.AND P1, PT, R0.reuse, 0x8, P2 ;  /* 0x000000080000780c */ /* 0x040fe20001724270 */
[----:B------:R-:W-:Y:S01]  /*16810*/  @P3 STG.E.U16 desc[UR36][R6.64+0x142], R10 ;  /* 0x0001420a06003986 */ /* 0x000fe2000c101524 */
[C---:B------:R-:W-:Y:S02]  /*16820*/  ISETP.GT.AND P2, PT, R3.reuse, 0xb0, PT ;  /* 0x000000b00300780c */ /* 0x040fe40003f44270 */
[----:B------:R-:W-:Y:S01]  /*16830*/  ISETP.GT.AND P3, PT, R0, 0x8, P0 ;  /* 0x000000080000780c */ /* 0x000fe20000764270 */
[----:B------:R-:W-:Y:S01]  /*16840*/  FMUL R182, R182, R2 ;  /* 0x00000002b6b67220 */ /* 0x000fe20000400000 */
        /* <DEDUP_REMOVED lines=15> */
[C---:B------:R-:W-:Y:S01]  /*16940*/  ISETP.GT.AND P3, PT, R0.reuse, 0x8, P0 ;  /* 0x000000080000780c */ /* 0x040fe20000764270 */
        /* <DEDUP_REMOVED lines=136> */
[----:B------:R-:W-:Y:S01]  /*171d0*/  @P5 STG.E.U16 desc[UR36][R4.64+0x1e0], R193 ;  /* 0x0001e0c104005986 */ /* 0x000fe2000c101524 */
[----:B------:R-:W-:-:S03]  /*171e0*/  ISETP.GT.AND P1, PT, R3, 0xf9, PT ;  /* 0x000000f90300780c */ /* 0x000fc60003f24270 */
[----:B------:R-:W-:Y:S01]  /*171f0*/  @P4 STG.E.U16 desc[UR36][R4.64+0x1e2], R194 ;  /* 0x0001e2c204004986 */ /* 0x000fe2000c101524 */
[C---:B------:R-:W-:Y:S02]  /*17200*/  ISETP.GT.AND P4, PT, R0.reuse, RZ, P3 ;  /* 0x000000ff0000720c */ /* 0x040fe40001f84270 */
[----:B------:R-:W-:Y:S01]  /*17210*/  F2FP.BF16.F32.PACK_AB R195, RZ, R195 ;  /* 0x000000c3ffc3723e */ /* 0x000fe200000010ff */
[-C--:B------:R-:W-:Y:S01]  /*17220*/  FMUL R33, R33, R2.reuse ;  /* 0x0000000221217220 */ /* 0x080fe20000400000 */
[----:B------:R-:W-:Y:S01]  /*17230*/  ISETP.GT.AND P5, PT, R0, RZ, P1 ;  /* 0x000000ff0000720c */ /* 0x000fe20000fa4270 */
[----:B------:R-:W-:Y:S01]  /*17240*/  FMUL R34, R34, R2 ;  /* 0x0000000222227220 */ /* 0x000fe20000400000 */
[----:B------:R-:W-:Y:S01]  /*17250*/  F2FP.BF16.F32.PACK_AB R196, RZ, R196 ;  /* 0x000000c4ffc4723e */ /* 0x000fe200000010ff */
[----:B------:R-:W-:Y:S01]  /*17260*/  @P2 STG.E.U16 desc[UR36][R6.64+0x1e0], R195 ;  /* 0x0001e0c306002986 */ /* 0x000fe2000c101524 */
[----:B------:R-:W-:Y:S02]  /*17270*/  F2FP.BF16.F32.PACK_AB R197, RZ, R197 ;  /* 0x000000c5ffc5723e */ /* 0x000fe400000010ff */
[----:B------:R-:W-:Y:S01]  /*17280*/  ISETP.GT.AND P3, PT, R0, 0x8, P3 ;  /* 0x000000080000780c */ /* 0x000fe20001f64270 */
[-C--:B------:R-:W-:Y:S01]  /*17290*/  FMUL R35, R35, R2.reuse ;  /* 0x0000000223237220 */ /* 0x080fe20000400000 */
[----:B------:R-:W-:Y:S01]  /*172a0*/  ISETP.GT.AND P2, PT, R3, 0x100, PT ;  /* 0x000001000300780c */ /* 0x000fe20003f44270 */
[-C--:B------:R-:W-:Y:S01]  /*172b0*/  FMUL R36, R36, R2.reuse ;  /* 0x0000000224247220 */ /* 0x080fe20000400000 */
[----:B------:R-:W-:Y:S01]  /*172c0*/  ISETP.GT.AND P1, PT, R0, 0x8, P1 ;  /* 0x000000080000780c */ /* 0x000fe20000f24270 */
[----:B---3--:R-:W-:Y:S01]  /*172d0*/  FMUL R9, R9, R2 ;  /* 0x0000000209097220 */ /* 0x008fe20000400000 */
[----:B------:R-:W-:Y:S01]  /*172e0*/  F2FP.BF16.F32.PACK_AB R198, RZ, R198 ;  /* 0x000000c6ffc6723e */ /* 0x000fe200000010ff */
[----:B------:R-:W-:Y:S01]  /*172f0*/  @P0 STG.E.U16 desc[UR36][R6.64+0x1e2], R196 ;  /* 0x0001e2c406000986 */ /* 0x000fe2000c101524 */
[----:B------:R-:W-:-:S03]  /*17300*/  ISETP.GT.AND P0, PT, R3, 0x101, PT ;  /* 0x000001010300780c */ /* 0x000fc60003f04270 */
[----:B------:R-:W-:Y:S01]  /*17310*/  @P4 STG.E.U16 desc[UR36][R4.64+0x1f0], R197 ;  /* 0x0001f0c504004986 */ /* 0x000fe2000c101524 */
[C---:B------:R-:W-:Y:S02]  /*17320*/  ISETP.GT.AND P4, PT, R0.reuse, RZ, P2 ;  /* 0x000000ff0000720c */ /* 0x040fe40001784270 */
[----:B------:R-:W-:Y:S01]  /*17330*/  F2FP.BF16.F32.PACK_AB R9, RZ, R9 ;  /* 0x00000009ff09723e */ /* 0x000fe200000010ff */
[----:B------:R-:W-:Y:S01]  /*17340*/  @P5 STG.E.U16 desc[UR36][R4.64+0x1f2], R198 ;  /* 0x0001f2c604005986 */ /* 0x000fe2000c101524 */
[----:B------:R-:W-:Y:S02]  /*17350*/  F2FP.BF16.F32.PACK_AB R199, RZ, R199 ;  /* 0x000000c7ffc7723e */ /* 0x000fe400000010ff */
[C---:B------:R-:W-:Y:S01]  /*17360*/  ISETP.GT.AND P5, PT, R0.reuse, RZ, P0 ;  /* 0x000000ff0000720c */ /* 0x040fe200007a4270 */
[----:B------:R-:W-:Y:S01]  /*17370*/  @P3 STG.E.U16 desc[UR36][R6.64+0x1f0], R9 ;  /* 0x0001f00906003986 */ /* 0x000fe2000c101524 */
[----:B------:R-:W-:Y:S02]  /*17380*/  F2FP.BF16.F32.PACK_AB R24, RZ, R24 ;  /* 0x00000018ff18723e */ /* 0x000fe400000010ff */
[----:B------:R-:W-:Y:S01]  /*17390*/  ISETP.GT.AND P2, PT, R0, 0x8, P2 ;  /* 0x000000080000780c */ /* 0x000fe20001744270 */
[----:B------:R-:W-:Y:S01]  /*173a0*/  @P1 STG.E.U16 desc[UR36][R6.64+0x1f2], R199 ;  /* 0x0001f2c706001986 */ /* 0x000fe2000c101524 */
[----:B------:R-:W-:-:S02]  /*173b0*/  ISETP.GT.AND P1, PT, R3, 0x108, PT ;  /* 0x000001080300780c */ /* 0x000fc40003f24270 */
[----:B------:R-:W-:Y:S01]  /*173c0*/  F2FP.BF16.F32.PACK_AB R25, RZ, R25 ;  /* 0x00000019ff19723e */ /* 0x000fe200000010ff */
[----:B------:R-:W-:Y:S01]  /*173d0*/  @P4 STG.E.U16 desc[UR36][R4.64+0x200], R24 ;  /* 0x0002001804004986 */ /* 0x000fe2000c101524 */
[C---:B------:R-:W-:Y:S02]  /*173e0*/  ISETP.GT.AND P3, PT, R0.reuse, 0x8, P0 ;  /* 0x000000080000780c */ /* 0x040fe40000764270 */
[----:B------:R-:W-:Y:S01]  /*173f0*/  ISETP.GT.AND P0, PT, R3, 0x109, PT ;  /* 0x000001090300780c */ /* 0x000fe20003f04270 */
[----:B------:R-:W-:Y:S01]  /*17400*/  FMUL R37, R37, R2 ;  /* 0x0000000225257220 */ /* 0x000fe20000400000 */
[C---:B------:R-:W-:Y:S01]  /*17410*/  ISETP.GT.AND P4, PT, R0.reuse, RZ, P1 ;  /* 0x000000ff0000720c */ /* 0x040fe20000f84270 */
[----:B------:R-:W-:Y:S01]  /*17420*/  @P5 STG.E.U16 desc[UR36][R4.64+0x202], R25 ;  /* 0x0002021904005986 */ /* 0x000fe2000c101524 */
[----:B------:R-:W-:Y:S02]  /*17430*/  F2FP.BF16.F32.PACK_AB R26, RZ, R26 ;  /* 0x0000001aff1a723e */ /* 0x000fe400000010ff */
[----:B------:R-:W-:Y:S01]  /*17440*/  ISETP.GT.AND P5, PT, R0, RZ, P0 ;  /* 0x000000ff0000720c */ /* 0x000fe200007a4270 */
[----:B------:R-:W-:Y:S01]  /*17450*/  FMUL R38, R38, R2 ;  /* 0x0000000226267220 */ /* 0x000fe20000400000 */
[----:B------:R-:W-:Y:S01]  /*17460*/  F2FP.BF16.F32.PACK_AB R27, RZ, R27 ;  /* 0x0000001bff1b723e */ /* 0x000fe200000010ff */
[----:B------:R-:W-:Y:S01]  /*17470*/  @P2 STG.E.U16 desc[UR36][R6.64+0x200], R26 ;  /* 0x0002001a06002986 */ /* 0x000fe2000c101524 */
[----:B------:R-:W-:-:S02]  /*17480*/  F2FP.BF16.F32.PACK_AB R28, RZ, R28 ;  /* 0x0000001cff1c723e */ /* 0x000fc400000010ff */
[C---:B------:R-:W-:Y:S01]  /*17490*/  ISETP.GT.AND P2, PT, R0.reuse, 0x8, P1 ;  /* 0x000000080000780c */ /* 0x040fe20000f44270 */
[----:B------:R-:W-:Y:S01]  /*174a0*/  FMUL R39, R39, R2 ;  /* 0x0000000227277220 */ /* 0x000fe20000400000 */
[C---:B------:R-:W-:Y:S01]  /*174b0*/  ISETP.GT.AND P1, PT, R3.reuse, 0x110, PT ;  /* 0x000001100300780c */ /* 0x040fe20003f24270 */
[----:B------:R-:W-:Y:S01]  /*174c0*/  @P3 STG.E.U16 desc[UR36][R6.64+0x202], R27 ;  /* 0x0002021b06003986 */ /* 0x000fe2000c101524 */
[----:B------:R-:W-:Y:S02]  /*174d0*/  F2FP.BF16.F32.PACK_AB R29, RZ, R29 ;  /* 0x0000001dff1d723e */ /* 0x000fe400000010ff */
[C---:B------:R-:W-:Y:S01]  /*174e0*/  ISETP.GT.AND P3, PT, R0.reuse, 0x8, P0 ;  /* 0x000000080000780c */ /* 0x040fe20000764270 */
[----:B------:R-:W-:Y:S01]  /*174f0*/  @P4 STG.E.U16 desc[UR36][R4.64+0x210], R28 ;  /* 0x0002101c04004986 */ /* 0x000fe2000c101524 */
[----:B------:R-:W-:Y:S02]  /*17500*/  ISETP.GT.AND P0, PT, R3, 0x111, PT ;  /* 0x000001110300780c */ /* 0x000fe40003f04270 */
[----:B------:R-:W-:Y:S01]  /*17510*/  ISETP.GT.AND P4, PT, R0, RZ, P1 ;  /* 0x000000ff0000720c */ /* 0x000fe20000f84270 */
[----:B------:R-:W-:Y:S01]  /*17520*/  @P5 STG.E.U16 desc[UR36][R4.64+0x212], R29 ;  /* 0x0002121d04005986 */ /* 0x000fe2000c101524 */
[----:B------:R-:W-:-:S02]  /*17530*/  F2FP.BF16.F32.PACK_AB R30, RZ, R30 ;  /* 0x0000001eff1e723e */ /* 0x000fc400000010ff */
[----:B------:R-:W-:Y:S01]  /*17540*/  ISETP.GT.AND P5, PT, R0, RZ, P0 ;  /* 0x000000ff0000720c */ /* 0x000fe200007a4270 */
[----:B------:R-:W-:Y:S01]  /*17550*/  FMUL R40, R40, R2 ;  /* 0x0000000228287220 */ /* 0x000fe20000400000 */
[----:B------:R-:W-:Y:S01]  /*17560*/  F2FP.BF16.F32.PACK_AB R31, RZ, R31 ;  /* 0x0000001fff1f723e */ /* 0x000fe200000010ff */
[----:B------:R-:W-:Y:S01]  /*17570*/  @P2 STG.E.U16 desc[UR36][R6.64+0x210], R30 ;  /* 0x0002101e06002986 */ /* 0x000fe2000c101524 */
[----:B------:R-:W-:Y:S02]  /*17580*/  F2FP.BF16.F32.PACK_AB R32, RZ, R32 ;  /* 0x00000020ff20723e */ /* 0x000fe400000010ff */
[----:B------:R-:W-:Y:S01]  /*17590*/  ISETP.GT.AND P2, PT, R0, 0x8, P1 ;  /* 0x000000080000780c */ /* 0x000fe20000f44270 */
[----:B------:R-:W-:Y:S01]  /*175a0*/  FMUL R41, R41, R2 ;  /* 0x0000000229297220 */ /* 0x000fe20000400000 */
[----:B------:R-:W-:Y:S01]  /*175b0*/  ISETP.GT.AND P1, PT, R3, 0x118, PT ;  /* 0x000001180300780c */ /* 0x000fe20003f24270 */
[----:B------:R-:W-:Y:S01]  /*175c0*/  @P3 STG.E.U16 desc[UR36][R6.64+0x212], R31 ;  /* 0x0002121f06003986 */ /* 0x000fe2000c101524 */
[----:B------:R-:W-:-:S02]  /*175d0*/  F2FP.BF16.F32.PACK_AB R33, RZ, R33 ;  /* 0x00000021ff21723e */ /* 0x000fc400000010ff */
[C---:B------:R-:W-:Y:S01]  /*175e0*/  ISETP.GT.AND P3, PT, R0.reuse, 0x8, P0 ;  /* 0x000000080000780c */ /* 0x040fe20000764270 */
[----:B------:R-:W-:Y:S01]  /*175f0*/  @P4 STG.E.U16 desc[UR36][R4.64+0x220], R32 ;  /* 0x0002202004004986 */ /* 0x000fe2000c101524 */
[----:B------:R-:W-:Y:S02]  /*17600*/  ISETP.GT.AND P0, PT, R3, 0x119, PT ;  /* 0x000001190300780c */ /* 0x000fe40003f04270 */
        /* <DEDUP_REMOVED lines=50> */
[----:B------:R-:W-:Y:S01]  /*17930*/  F2FP.BF16.F32.PACK_AB R46, RZ, R46 ;  /* 0x0000002eff2e723e */ /* 0x000fe200000010ff */
[-C--:B------:R-:W-:Y:S01]  /*17940*/  FMUL R48, R48, R2.reuse ;  /* 0x0000000230307220 */ /* 0x080fe20000400000 */
[----:B------:R-:W-:Y:S01]  /*17950*/  ISETP.GT.AND P5, PT, R0, RZ, P0 ;  /* 0x000000ff0000720c */ /* 0x000fe200007a4270 */
[----:B------:R-:W-:Y:S01]  /*17960*/  FMUL R49, R49, R2 ;  /* 0x0000000231317220 */ /* 0x000fe20000400000 */
[----:B------:R-:W-:Y:S01]  /*17970*/  F2FP.BF16.F32.PACK_AB R47, RZ, R47 ;  /* 0x0000002fff2f723e */ /* 0x000fe200000010ff */
[----:B------:R-:W-:Y:S01]  /*17980*/  @P2 STG.E.U16 desc[UR36][R6.64+0x250], R46 ;  /* 0x0002502e06002986 */ /* 0x000fe2000c101524 */
[----:B------:R-:W-:-:S02]  /*17990*/  F2FP.BF16.F32.PACK_AB R48, RZ, R48 ;  /* 0x00000030ff30723e */ /* 0x000fc400000010ff */
[----:B------:R-:W-:Y:S01]  /*179a0*/  ISETP.GT.AND P2, PT, R0, 0x8, P1 ;  /* 0x000000080000780c */ /* 0x000fe20000f44270 */
[-C--:B------:R-:W-:Y:S01]  /*179b0*/  FMUL R50, R50, R2.reuse ;  /* 0x0000000232327220 */ /* 0x080fe20000400000 */
[C---:B------:R-:W-:Y:S01]  /*179c0*/  ISETP.GT.AND P1, PT, R3.reuse, 0x138, PT ;  /* 0x000001380300780c */ /* 0x040fe20003f24270 */
[----:B------:R-:W-:Y:S01]  /*179d0*/  @P3 STG.E.U16 desc[UR36][R6.64+0x252], R47 ;  /* 0x0002522f06003986 */ /* 0x000fe2000c101524 */
[----:B------:R-:W-:Y:S02]  /*179e0*/  F2FP.BF16.F32.PACK_AB R49, RZ, R49 ;  /* 0x00000031ff31723e */ /* 0x000fe400000010ff */
[C---:B------:R-:W-:Y:S01]  /*179f0*/  ISETP.GT.AND P3, PT, R0.reuse, 0x8, P0 ;  /* 0x000000080000780c */ /* 0x040fe20000764270 */
[----:B------:R-:W-:Y:S01]  /*17a00*/  @P4 STG.E.U16 desc[UR36][R4.64+0x260], R48 ;  /* 0x0002603004004986 */ /* 0x000fe2000c101524 */
[----:B------:R-:W-:Y:S02]  /*17a10*/  ISETP.GT.AND P0, PT, R3, 0x139, PT ;  /* 0x000001390300780c */ /* 0x000fe40003f04270 */
[----:B------:R-:W-:Y:S01]  /*17a20*/  ISETP.GT.AND P4, PT, R0, RZ, P1 ;  /* 0x000000ff0000720c */ /* 0x000fe20000f84270 */
[----:B------:R-:W-:Y:S01]  /*17a30*/  FMUL R51, R51, R2 ;  /* 0x0000000233337220 */ /* 0x000fe20000400000 */
        /* <DEDUP_REMOVED lines=63> */
[----:B------:R-:W-:Y:S01]  /*17e30*/  FMUL R66, R66, R2 ;  /* 0x0000000242427220 */ /* 0x000fe20000400000 */
[C---:B------:R-:W-:Y:S01]  /*17e40*/  ISETP.GT.AND P1, PT, R3.reuse, 0x158, PT ;  /* 0x000001580300780c */ /* 0x040fe20003f24270 */
[----:B------:R-:W-:Y:S01]  /*17e50*/  @P3 STG.E.U16 desc[UR36][R6.64+0x292], R63 ;  /* 0x0002923f06003986 */ /* 0x000fe2000c101524 */
[----:B------:R-:W-:Y:S02]  /*17e60*/  F2FP.BF16.F32.PACK_AB R65, RZ, R65 ;  /* 0x00000041ff41723e */ /* 0x000fe400000010ff */
[----:B------:R-:W-:Y:S01]  /*17e70*/  ISETP.GT.AND P3, PT, R0, 0x8, P0 ;  /* 0x000000080000780c */ /* 0x000fe20000764270 */
[----:B------:R-:W2:Y:S01]  /*17e80*/  LDL.LU R146, [R1+0x230] ;  /* 0x0002300001927983 */ /* 0x000ea20000300800 */
[----:B------:R-:W-:-:S03]  /*17e90*/  ISETP.GT.AND P0, PT, R3, 0x159, PT ;  /* 0x000001590300780c */ /* 0x000fc60003f04270 */
[----:B------:R-:W-:Y:S01]  /*17ea0*/  @P4 STG.E.U16 desc[UR36][R4.64+0x2a0], R64 ;  /* 0x0002a04004004986 */ /* 0x000fe2000c101524 */
[----:B------:R-:W-:Y:S01]  /*17eb0*/  ISETP.GT.AND P4, PT, R0, RZ, P1 ;  /* 0x000000ff0000720c */ /* 0x000fe20000f84270 */
[----:B------:R-:W-:Y:S02]  /*17ec0*/  FMUL R67, R67, R2 ;  /* 0x0000000243437220 */ /* 0x000fe40000400000 */
[----:B------:R-:W3:Y:S01]  /*17ed0*/  LDL.LU R147, [R1+0x22c] ;  /* 0x00022c0001937983 */ /* 0x000ee20000300800 */
[----:B------:R-:W-:Y:S01]  /*17ee0*/  F2FP.BF16.F32.PACK_AB R66, RZ, R66 ;  /* 0x00000042ff42723e */ /* 0x000fe200000010ff */
[-C--:B------:R-:W-:Y:S02]  /*17ef0*/  FMUL R68, R68, R2.reuse ;  /* 0x0000000244447220 */ /* 0x080fe40000400000 */
[----:B------:R-:W3:Y:S04]  /*17f00*/  LDL.LU R148, [R1+0x228] ;  /* 0x0002280001947983 */ /* 0x000ee80000300800 */
[----:B------:R-:W3:Y:S04]  /*17f10*/  LDL.LU R149, [R1+0x224] ;  /* 0x0002240001957983 */ /* 0x000ee80000300800 */
[----:B------:R-:W-:Y:S01]  /*17f20*/  @P5 STG.E.U16 desc[UR36][R4.64+0x2a2], R65 ;  /* 0x0002a24104005986 */ /* 0x000fe2000c101524 */
[----:B------:R-:W-:Y:S01]  /*17f30*/  ISETP.GT.AND P5, PT, R0, RZ, P0 ;  /* 0x000000ff0000720c */ /* 0x000fe200007a4270 */
[----:B------:R-:W-:Y:S01]  /*17f40*/  FMUL R69, R69, R2 ;  /* 0x0000000245457220 */ /* 0x000fe20000400000 */
[----:B------:R-:W-:Y:S01]  /*17f50*/  F2FP.BF16.F32.PACK_AB R67, RZ, R67 ;  /* 0x00000043ff43723e */ /* 0x000fe200000010ff */
[----:B------:R-:W3:Y:S01]  /*17f60*/  LDL.LU R150, [R1+0x220] ;  /* 0x0002200001967983 */ /* 0x000ee20000300800 */
[----:B------:R-:W-:-:S03]  /*17f70*/  F2FP.BF16.F32.PACK_AB R68, RZ, R68 ;  /* 0x00000044ff44723e */ /* 0x000fc600000010ff */
[----:B------:R-:W-:Y:S01]  /*17f80*/  @P2 STG.E.U16 desc[UR36][R6.64+0x2a0], R66 ;  /* 0x0002a04206002986 */ /* 0x000fe2000c101524 */
[----:B------:R-:W-:Y:S02]  /*17f90*/  ISETP.GT.AND P2, PT, R0, 0x8, P1 ;  /* 0x000000080000780c */ /* 0x000fe40000f44270 */
[C---:B------:R-:W-:Y:S01]  /*17fa0*/  ISETP.GT.AND P1, PT, R3.reuse, 0x160, PT ;  /* 0x000001600300780c */ /* 0x040fe20003f24270 */
[----:B------:R-:W3:Y:S01]  /*17fb0*/  LDL.LU R151, [R1+0x21c] ;  /* 0x00021c0001977983 */ /* 0x000ee20000300800 */
[----:B------:R-:W-:Y:S01]  /*17fc0*/  F2FP.BF16.F32.PACK_AB R69, RZ, R69 ;  /* 0x00000045ff45723e */ /* 0x000fe200000010ff */
[-C--:B------:R-:W-:Y:S02]  /*17fd0*/  FMUL R70, R70, R2.reuse ;  /* 0x0000000246467220 */ /* 0x080fe40000400000 */
[----:B------:R-:W-:Y:S01]  /*17fe0*/  @P3 STG.E.U16 desc[UR36][R6.64+0x2a2], R67 ;  /* 0x0002a24306003986 */ /* 0x000fe2000c101524 */
[C---:B------:R-:W-:Y:S02]  /*17ff0*/  ISETP.GT.AND P3, PT, R0.reuse, 0x8, P0 ;  /* 0x000000080000780c */ /* 0x040fe40000764270 */
[----:B------:R-:W-:Y:S01]  /*18000*/  ISETP.GT.AND P0, PT, R3, 0x161, PT ;  /* 0x000001610300780c */ /* 0x000fe20003f04270 */
[----:B------:R-:W-:Y:S01]  /*18010*/  @P4 STG.E.U16 desc[UR36][R4.64+0x2b0], R68 ;  /* 0x0002b04404004986 */ /* 0x000fe2000c101524 */
[----:B------:R-:W-:Y:S01]  /*18020*/  ISETP.GT.AND P4, PT, R0, RZ, P1 ;  /* 0x000000ff0000720c */ /* 0x000fe20000f84270 */
[----:B------:R-:W-:Y:S01]  /*18030*/  FMUL R71, R71, R2 ;  /* 0x0000000247477220 */ /* 0x000fe20000400000 */
[----:B------:R-:W-:Y:S01]  /*18040*/  F2FP.BF16.F32.PACK_AB R70, RZ, R70 ;  /* 0x00000046ff46723e */ /* 0x000fe200000010ff */
[----:B------:R-:W-:Y:S01]  /*18050*/  @P5 STG.E.U16 desc[UR36][R4.64+0x2b2], R69 ;  /* 0x0002b24504005986 */ /* 0x000fe2000c101524 */
        /* <DEDUP_REMOVED lines=25> */
[----:B------:R0:W5:Y:S01]  /*181f0*/  LDL.LU R19, [R1+0x218] ;  /* 0x0002180001137983 */ /* 0x0001620000300800 */
[C---:B------:R-:W-:Y:S01]  /*18200*/  ISETP.GT.AND P1, PT, R3.reuse, 0x170, PT ;  /* 0x000001700300780c */ /* 0x040fe20003f24270 */
[-C--:B------:R-:W-:Y:S01]  /*18210*/  FMUL R78, R78, R2.reuse ;  /* 0x000000024e4e7220 */ /* 0x080fe20000400000 */
[----:B------:R-:W-:Y:S01]  /*18220*/  F2FP.BF16.F32.PACK_AB R77, RZ, R77 ;  /* 0x0000004dff4d723e */ /* 0x000fe200000010ff */
[----:B------:R-:W-:Y:S01]  /*18230*/  @P3 STG.E.U16 desc[UR36][R6.64+0x2c2], R75 ;  /* 0x0002c24b06003986 */ /* 0x000fe2000c101524 */
[----:B------:R-:W-:Y:S02]  /*18240*/  ISETP.GT.AND P3, PT, R0, 0x8, P0 ;  /* 0x000000080000780c */ /* 0x000fe40000764270 */
[----:B------:R-:W-:Y:S01]  /*18250*/  ISETP.GT.AND P0, PT, R3, 0x171, PT ;  /* 0x000001710300780c */ /* 0x000fe20003f04270 */
[----:B------:R0:W5:Y:S01]  /*18260*/  LDL.LU R18, [R1+0x214] ;  /* 0x0002140001127983 */ /* 0x0001620000300800 */
[----:B------:R-:W-:-:S03]  /*18270*/  FMUL R79, R79, R2 ;  /* 0x000000024f4f7220 */ /* 0x000fc60000400000 */
[----:B------:R-:W-:Y:S01]  /*18280*/  @P4 STG.E.U16 desc[UR36][R4.64+0x2d0], R76 ;  /* 0x0002d04c04004986 */ /* 0x000fe2000c101524 */
[----:B------:R-:W-:-:S03]  /*18290*/  ISETP.GT.AND P4, PT, R0, RZ, P1 ;  /* 0x000000ff0000720c */ /* 0x000fc60000f84270 */
[----:B------:R0:W5:Y:S01]  /*182a0*/  LDL.LU R17, [R1+0x210] ;  /* 0x0002100001117983 */ /* 0x0001620000300800 */
[----:B------:R-:W-:Y:S01]  /*182b0*/  F2FP.BF16.F32.PACK_AB R78, RZ, R78 ;  /* 0x0000004eff4e723e */ /* 0x000fe200000010ff */
[-C--:B------:R-:W-:Y:S02]  /*182c0*/  FMUL R80, R80, R2.reuse ;  /* 0x0000000250507220 */ /* 0x080fe40000400000 */
[----:B------:R0:W5:Y:S04]  /*182d0*/  LDL.LU R16, [R1+0x20c] ;  /* 0x00020c0001107983 */ /* 0x0001680000300800 */
[----:B------:R-:W-:Y:S01]  /*182e0*/  @P5 STG.E.U16 desc[UR36][R4.64+0x2d2], R77 ;  /* 0x0002d24d04005986 */ /* 0x000fe2000c101524 */
[----:B------:R-:W-:Y:S01]  /*182f0*/  ISETP.GT.AND P5, PT, R0, RZ, P0 ;  /* 0x000000ff0000720c */ /* 0x000fe200007a4270 */
[----:B------:R-:W-:Y:S01]  /*18300*/  FMUL R81, R81, R2 ;  /* 0x0000000251517220 */ /* 0x000fe20000400000 */
[----:B------:R-:W-:Y:S01]  /*18310*/  F2FP.BF16.F32.PACK_AB R79, RZ, R79 ;  /* 0x0000004fff4f723e */ /* 0x000fe200000010ff */
[----:B------:R-:W-:Y:S01]  /*18320*/  @P2 STG.E.U16 desc[UR36][R6.64+0x2d0], R78 ;  /* 0x0002d04e06002986 */ /* 0x000fe2000c101524 */
[----:B------:R-:W-:-:S02]  /*18330*/  F2FP.BF16.F32.PACK_AB R80, RZ, R80 ;  /* 0x00000050ff50723e */ /* 0x000fc400000010ff */
[----:B------:R-:W-:Y:S02]  /*18340*/  ISETP.GT.AND P2, PT, R0, 0x8, P1 ;  /* 0x000000080000780c */ /* 0x000fe40000f44270 */
[C---:B------:R-:W-:Y:S01]  /*18350*/  ISETP.GT.AND P1, PT, R3.reuse, 0x178, PT ;  /* 0x000001780300780c */ /* 0x040fe20003f24270 */
[----:B------:R-:W-:Y:S01]  /*18360*/  @P3 STG.E.U16 desc[UR36][R6.64+0x2d2], R79 ;  /* 0x0002d24f06003986 */ /* 0x000fe2000c101524 */
[----:B------:R-:W-:Y:S01]  /*18370*/  F2FP.BF16.F32.PACK_AB R81, RZ, R81 ;  /* 0x00000051ff51723e */ /* 0x000fe200000010ff */
[-C--:B------:R-:W-:Y:S01]  /*18380*/  FMUL R82, R82, R2.reuse ;  /* 0x0000000252527220 */ /* 0x080fe20000400000 */
        /* <DEDUP_REMOVED lines=229> */
[C---:B------:R-:W-:Y:S02]  /*191e0*/  ISETP.GT.AND P2, PT, R0.reuse, 0x8, P1 ;  /* 0x000000080000780c */ /* 0x040fe40000f44270 */
[C---:B------:R-:W-:Y:S01]  /*191f0*/  ISETP.GT.AND P1, PT, R3.reuse, 0x1e0, PT ;  /* 0x000001e00300780c */ /* 0x040fe20003f24270 */
[----:B------:R-:W-:Y:S01]  /*19200*/  @P3 STG.E.U16 desc[UR36][R6.64+0x3a2], R131 ;  /* 0x0003a28306003986 */ /* 0x000fe2000c101524 */
[----:B------:R-:W-:Y:S02]  /*19210*/  F2FP.BF16.F32.PACK_AB R133, RZ, R133 ;  /* 0x00000085ff85723e */ /* 0x000fe400000010ff */
[----:B------:R-:W-:Y:S01]  /*19220*/  ISETP.GT.AND P3, PT, R0, 0x8, P0 ;  /* 0x000000080000780c */ /* 0x000fe20000764270 */
[----:B------:R-:W-:Y:S01]  /*19230*/  @P4 STG.E.U16 desc[UR36][R4.64+0x3b0], R132 ;  /* 0x0003b08404004986 */ /* 0x000fe2000c101524 */
[----:B------:R-:W-:Y:S01]  /*19240*/  ISETP.GT.AND P0, PT, R3, 0x1e1, PT ;  /* 0x000001e10300780c */ /* 0x000fe20003f04270 */
[-C--:B------:R-:W-:Y:S01]  /*19250*/  FMUL R134, R134, R2.reuse ;  /* 0x0000000286867220 */ /* 0x080fe20000400000 */
[----:B------:R-:W-:Y:S01]  /*19260*/  ISETP.GT.AND P4, PT, R0, RZ, P1 ;  /* 0x000000ff0000720c */ /* 0x000fe20000f84270 */
[-C--:B------:R-:W-:Y:S01]  /*19270*/  FMUL R135, R135, R2.reuse ;  /* 0x0000000287877220 */ /* 0x080fe20000400000 */
[----:B------:R-:W-:Y:S01]  /*19280*/  @P5 STG.E.U16 desc[UR36][R4.64+0x3b2], R133 ;  /* 0x0003b28504005986 */ /* 0x000fe2000c101524 */
[-C--:B------:R-:W-:Y:S01]  /*19290*/  FMUL R136, R136, R2.reuse ;  /* 0x0000000288887220 */ /* 0x080fe20000400000 */
[----:B------:R-:W-:Y:S01]  /*192a0*/  ISETP.GT.AND P5, PT, R0, RZ, P0 ;  /* 0x000000ff0000720c */ /* 0x000fe200007a4270 */
[----:B------:R-:W-:Y:S01]  /*192b0*/  FMUL R137, R137, R2 ;  /* 0x0000000289897220 */ /* 0x000fe20000400000 */
[----:B------:R-:W-:-:S02]  /*192c0*/  F2FP.BF16.F32.PACK_AB R134, RZ, R134 ;  /* 0x00000086ff86723e */ /* 0x000fc400000010ff */
[----:B------:R-:W-:Y:S02]  /*192d0*/  F2FP.BF16.F32.PACK_AB R135, RZ, R135 ;  /* 0x00000087ff87723e */ /* 0x000fe400000010ff */
[----:B------:R-:W-:Y:S01]  /*192e0*/  F2FP.BF16.F32.PACK_AB R136, RZ, R136 ;  /* 0x00000088ff88723e */ /* 0x000fe200000010ff */
[----:B------:R-:W-:Y:S01]  /*192f0*/  @P2 STG.E.U16 desc[UR36][R6.64+0x3b0], R134 ;  /* 0x0003b08606002986 */ /* 0x000fe2000c101524 */
[----:B------:R-:W-:-:S03]  /*19300*/  F2FP.BF16.F32.PACK_AB R137, RZ, R137 ;  /* 0x00000089ff89723e */ /* 0x000fc600000010ff */
[----:B------:R-:W-:Y:S01]  /*19310*/  @P3 STG.E.U16 desc[UR36][R6.64+0x3b2], R135 ;  /* 0x0003b28706003986 */ /* 0x000fe2000c101524 */
[----:B------:R-:W-:-:S03]  /*19320*/  ISETP.GT.AND P1, PT, R0, 0x8, P1 ;  /* 0x000000080000780c */ /* 0x000fc60000f24270 */
[----:B------:R-:W-:Y:S01]  /*19330*/  @P4 STG.E.U16 desc[UR36][R4.64+0x3c0], R136 ;  /* 0x0003c08804004986 */ /* 0x000fe2000c101524 */
[----:B------:R-:W-:Y:S02]  /*19340*/  ISETP.GT.AND P4, PT, R3, 0x1e8, PT ;  /* 0x000001e80300780c */ /* 0x000fe40003f84270 */
[C---:B------:R-:W-:Y:S01]  /*19350*/  ISETP.GT.AND P2, PT, R0.reuse, 0x8, P0 ;  /* 0x000000080000780c */ /* 0x040fe20000744270 */
[----:B------:R-:W-:Y:S01]  /*19360*/  @P5 STG.E.U16 desc[UR36][R4.64+0x3c2], R137 ;  /* 0x0003c28904005986 */ /* 0x000fe2000c101524 */
[----:B------:R-:W-:Y:S01]  /*19370*/  ISETP.GT.AND P5, PT, R0, RZ, P4 ;  /* 0x000000ff0000720c */ /* 0x000fe200027a4270 */
[-C--:B------:R-:W-:Y:S01]  /*19380*/  FMUL R138, R138, R2.reuse ;  /* 0x000000028a8a7220 */ /* 0x080fe20000400000 */
[-C--:B------:R-:W-:Y:S01]  /*19390*/  FMUL R139, R139, R2.reuse ;  /* 0x000000028b8b7220 */ /* 0x080fe20000400000 */
[----:B------:R-:W-:Y:S01]  /*193a0*/  FMUL R140, R140, R2 ;  /* 0x000000028c8c7220 */ /* 0x000fe20000400000 */
[----:B------:R-:W-:Y:S02]  /*193b0*/  ISETP.GT.AND P0, PT, R3, 0x1e9, PT ;  /* 0x000001e90300780c */ /* 0x000fe40003f04270 */
[----:B------:R-:W-:-:S02]  /*193c0*/  F2FP.BF16.F32.PACK_AB R138, RZ, R138 ;  /* 0x0000008aff8a723e */ /* 0x000fc400000010ff */
[----:B------:R-:W-:Y:S02]  /*193d0*/  F2FP.BF16.F32.PACK_AB R139, RZ, R139 ;  /* 0x0000008bff8b723e */ /* 0x000fe400000010ff */
[----:B------:R-:W-:Y:S02]  /*193e0*/  F2FP.BF16.F32.PACK_AB R140, RZ, R140 ;  /* 0x0000008cff8c723e */ /* 0x000fe400000010ff */
[C---:B------:R-:W-:Y:S01]  /*193f0*/  ISETP.GT.AND P3, PT, R0.reuse, RZ, P0 ;  /* 0x000000ff0000720c */ /* 0x040fe20000764270 */
[----:B------:R-:W-:Y:S01]  /*19400*/  @P1 STG.E.U16 desc[UR36][R6.64+0x3c0], R138 ;  /* 0x0003c08a06001986 */ /* 0x000fe2000c101524 */
[-C--:B------:R-:W-:Y:S01]  /*19410*/  FMUL R141, R141, R2.reuse ;  /* 0x000000028d8d7220 */ /* 0x080fe20000400000 */
[----:B------:R-:W-:Y:S02]  /*19420*/  ISETP.GT.AND P4, PT, R0, 0x8, P4 ;  /* 0x000000080000780c */ /* 0x000fe40002784270 */
[----:B------:R-:W-:Y:S01]  /*19430*/  @P2 STG.E.U16 desc[UR36][R6.64+0x3c2], R139 ;  /* 0x0003c28b06002986 */ /* 0x000fe2000c101524 */
[----:B------:R-:W-:-:S03]  /*19440*/  FMUL R142, R142, R2 ;  /* 0x000000028e8e7220 */ /* 0x000fc60000400000 */
[----:B------:R-:W-:Y:S01]  /*19450*/  @P5 STG.E.U16 desc[UR36][R4.64+0x3d0], R140 ;  /* 0x0003d08c04005986 */ /* 0x000fe2000c101524 */
[C---:B------:R-:W-:Y:S01]  /*19460*/  ISETP.GT.AND P5, PT, R0.reuse, 0x8, P0 ;  /* 0x000000080000780c */ /* 0x040fe200007a4270 */
[----:B------:R-:W-:Y:S01]  /*19470*/  FMUL R143, R143, R2 ;  /* 0x000000028f8f7220 */ /* 0x000fe20000400000 */
[----:B------:R-:W-:Y:S02]  /*19480*/  F2FP.BF16.F32.PACK_AB R141, RZ, R141 ;  /* 0x0000008dff8d723e */ /* 0x000fe400000010ff */
[----:B------:R-:W-:Y:S02]  /*19490*/  F2FP.BF16.F32.PACK_AB R142, RZ, R142 ;  /* 0x0000008eff8e723e */ /* 0x000fe400000010ff */
[----:B------:R-:W-:Y:S01]  /*194a0*/  F2FP.BF16.F32.PACK_AB R143, RZ, R143 ;  /* 0x0000008fff8f723e */ /* 0x000fe200000010ff */
[----:B------:R-:W-:Y:S01]  /*194b0*/  @P3 STG.E.U16 desc[UR36][R4.64+0x3d2], R141 ;  /* 0x0003d28d04003986 */ /* 0x000fe2000c101524 */
[C---:B------:R-:W-:Y:S02]  /*194c0*/  ISETP.GT.AND P3, PT, R3.reuse, 0x1f0, PT ;  /* 0x000001f00300780c */ /* 0x040fe40003f64270 */
[----:B------:R-:W-:Y:S01]  /*194d0*/  ISETP.GT.AND P0, PT, R3, 0x1f1, PT ;  /* 0x000001f10300780c */ /* 0x000fe20003f04270 */
[----:B------:R-:W-:Y:S01]  /*194e0*/  @P4 STG.E.U16 desc[UR36][R6.64+0x3d0], R142 ;  /* 0x0003d08e06004986 */ /* 0x000fe2000c101524 */
[----:B------:R-:W-:-:S03]  /*194f0*/  ISETP.GT.AND P4, PT, R0, RZ, P3 ;  /* 0x000000ff0000720c */ /* 0x000fc60001f84270 */
[----:B------:R-:W-:Y:S01]  /*19500*/  @P5 STG.E.U16 desc[UR36][R6.64+0x3d2], R143 ;  /* 0x0003d28f06005986 */ /* 0x000fe2000c101524 */
[----:B------:R-:W-:Y:S01]  /*19510*/  ISETP.GT.AND P5, PT, R0, RZ, P0 ;  /* 0x000000ff0000720c */ /* 0x000fe200007a4270 */
[-C--:B------:R-:W-:Y:S01]  /*19520*/  FMUL R144, R144, R2.reuse ;  /* 0x0000000290907220 */ /* 0x080fe20000400000 */
[----:B----4-:R-:W-:Y:S01]  /*19530*/  FMUL R145, R145, R2 ;  /* 0x0000000291917220 */ /* 0x010fe20000400000 */
[----:B------:R-:W-:-:S03]  /*19540*/  ISETP.GT.AND P2, PT, R3, 0x1f8, PT ;  /* 0x000001f80300780c */ /* 0x000fc60003f44270 */
[----:B------:R-:W-:Y:S02]  /*19550*/  F2FP.BF16.F32.PACK_AB R144, RZ, R144 ;  /* 0x00000090ff90723e */ /* 0x000fe400000010ff */
[----:B------:R-:W-:Y:S02]  /*19560*/  F2FP.BF16.F32.PACK_AB R145, RZ, R145 ;  /* 0x00000091ff91723e */ /* 0x000fe400000010ff */
[----:B------:R-:W-:Y:S01]  /*19570*/  ISETP.GT.AND P1, PT, R3, 0x1f9, PT ;  /* 0x000001f90300780c */ /* 0x000fe20003f24270 */
[----:B------:R-:W-:Y:S01]  /*19580*/  @P4 STG.E.U16 desc[UR36][R4.64+0x3e0], R144 ;  /* 0x0003e09004004986 */ /* 0x000fe2000c101524 */
[C---:B------:R-:W-:Y:S02]  /*19590*/  ISETP.GT.AND P3, PT, R0.reuse, 0x8, P3 ;  /* 0x000000080000780c */ /* 0x040fe40001f64270 */
[C---:B------:R-:W-:Y:S01]  /*195a0*/  ISETP.GT.AND P0, PT, R0.reuse, 0x8, P0 ;  /* 0x000000080000780c */ /* 0x040fe20000704270 */
[----:B------:R-:W-:Y:S01]  /*195b0*/  @P5 STG.E.U16 desc[UR36][R4.64+0x3e2], R145 ;  /* 0x0003e29104005986 */ /* 0x000fe2000c101524 */
[----:B------:R-:W-:Y:S01]  /*195c0*/  ISETP.GT.AND P5, PT, R0, RZ, P2 ;  /* 0x000000ff0000720c */ /* 0x000fe200017a4270 */
[-C--:B--2---:R-:W-:Y:S01]  /*195d0*/  FMUL R146, R146, R2.reuse ;  /* 0x0000000292927220 */ /* 0x084fe20000400000 */
[C---:B------:R-:W-:Y:S01]  /*195e0*/  ISETP.GT.AND P4, PT, R0.reuse, RZ, P1 ;  /* 0x000000ff0000720c */ /* 0x040fe20000f84270 */
[-C--:B---3--:R-:W-:Y:S01]  /*195f0*/  FMUL R147, R147, R2.reuse ;  /* 0x0000000293937220 */ /* 0x088fe20000400000 */
[----:B------:R-:W-:Y:S01]  /*19600*/  ISETP.GT.AND P2, PT, R0, 0x8, P2 ;  /* 0x000000080000780c */ /* 0x000fe20001744270 */
[-C--:B------:R-:W-:Y:S01]  /*19610*/  FMUL R148, R148, R2.reuse ;  /* 0x0000000294947220 */ /* 0x080fe20000400000 */
[----:B------:R-:W-:Y:S01]  /*19620*/  FMUL R149, R149, R2 ;  /* 0x0000000295957220 */ /* 0x000fe20000400000 */
[----:B------:R-:W-:-:S02]  /*19630*/  F2FP.BF16.F32.PACK_AB R146, RZ, R146 ;  /* 0x00000092ff92723e */ /* 0x000fc400000010ff */
[----:B------:R-:W-:Y:S02]  /*19640*/  F2FP.BF16.F32.PACK_AB R147, RZ, R147 ;  /* 0x00000093ff93723e */ /* 0x000fe400000010ff */
[----:B------:R-:W-:Y:S02]  /*19650*/  ISETP.GT.AND P1, PT, R0, 0x8, P1 ;  /* 0x000000080000780c */ /* 0x000fe40000f24270 */
[----:B------:R-:W-:Y:S01]  /*19660*/  F2FP.BF16.F32.PACK_AB R148, RZ, R148 ;  /* 0x00000094ff94723e */ /* 0x000fe200000010ff */
[-C--:B------:R-:W-:Y:S01]  /*19670*/  FMUL R150, R150, R2.reuse ;  /* 0x0000000296967220 */ /* 0x080fe20000400000 */
[----:B------:R-:W-:Y:S01]  /*19680*/  F2FP.BF16.F32.PACK_AB R149, RZ, R149 ;  /* 0x00000095ff95723e */ /* 0x000fe200000010ff */
[----:B------:R-:W-:Y:S01]  /*19690*/  FMUL R151, R151, R2 ;  /* 0x0000000297977220 */ /* 0x000fe20000400000 */
[----:B------:R-:W-:Y:S04]  /*196a0*/  @P3 STG.E.U16 desc[UR36][R6.64+0x3e0], R146 ;  /* 0x0003e09206003986 */ /* 0x000fe8000c101524 */
[----:B------:R-:W-:Y:S01]  /*196b0*/  @P0 STG.E.U16 desc[UR36][R6.64+0x3e2], R147 ;  /* 0x0003e29306000986 */ /* 0x000fe2000c101524 */
[----:B------:R-:W-:-:S03]  /*196c0*/  F2FP.BF16.F32.PACK_AB R150, RZ, R150 ;  /* 0x00000096ff96723e */ /* 0x000fc600000010ff */
[----:B------:R-:W-:Y:S01]  /*196d0*/  @P5 STG.E.U16 desc[UR36][R4.64+0x3f0], R148 ;  /* 0x0003f09404005986 */ /* 0x000fe2000c101524 */
[----:B------:R-:W-:-:S03]  /*196e0*/  F2FP.BF16.F32.PACK_AB R151, RZ, R151 ;  /* 0x00000097ff97723e */ /* 0x000fc600000010ff */
[----:B------:R1:W-:Y:S02]  /*196f0*/  @P4 STG.E.U16 desc[UR36][R4.64+0x3f2], R149 ;  /* 0x0003f29504004986 */ /* 0x0003e4000c101524 */
[----:B-1----:R-:W-:Y:S02]  /*19700*/  @P2 IMAD.MOV.U32 R4, RZ, RZ, R6 ;  /* 0x000000ffff042224 */ /* 0x002fe400078e0006 */
[----:B------:R-:W-:-:S05]  /*19710*/  @P2 IMAD.MOV.U32 R5, RZ, RZ, R7 ;  /* 0x000000ffff052224 */ /* 0x000fca00078e0007 */
[----:B------:R0:W-:Y:S04]  /*19720*/  @P2 STG.E.U16 desc[UR36][R4.64+0x3f0], R150 ;  /* 0x0003f09604002986 */ /* 0x0001e8000c101524 */
[----:B------:R0:W-:Y:S02]  /*19730*/  @P1 STG.E.U16 desc[UR36][R6.64+0x3f2], R151 ;  /* 0x0003f29706001986 */ /* 0x0001e4000c101524 */
.L_x_542:
[----:B------:R-:W-:Y:S05]  /*19740*/  BSYNC B0 ;  /* 0x0000000000007941 */ /* 0x000fea0003800000 */
.L_x_32:
[----:B0-----:R-:W2:Y:S04]  /*19750*/  LDL.LU R5, [R1+0x200] ;  /* 0x0002000001057983 */ /* 0x001ea80000300800 */
[----:B------:R-:W2:Y:S01]  /*19760*/  LDL.LU R4, [R1+0x204] ;  /* 0x0002040001047983 */ /* 0x000ea20000300800 */
[----:B------:R-:W-:Y:S01]  /*19770*/  ULDC UR4, c[0x0][0xc] ;  /* 0x0000030000047ab9 */ /* 0x000fe20000000800 */
[----:B------:R-:W-:Y:S01]  /*19780*/  ULDC UR5, c[0x0][0x10] ;  /* 0x0000040000057ab9 */ /* 0x000fe20000000800 */
[----:B------:R-:W2:Y:S01]  /*19790*/  LDC R3, c[0x0][0x14] ;  /* 0x00000500ff037b82 */ /* 0x000ea20000000800 */
[----:B------:R-:W-:Y:S01]  /*197a0*/  UIMAD.WIDE.U32 UR4, UR4, UR5, URZ ;  /* 0x00000005040472a5 */ /* 0x000fe2000f8e003f */
[----:B------:R0:W5:Y:S01]  /*197b0*/  LDL R30, [R1+0x208] ;  /* 0x00020800011e7983 */ /* 0x0001620000100800 */
[----:B----4-:R-:W-:Y:S01]  /*197c0*/  PRMT R0, RZ, 0x7610, R0 ;  /* 0x00007610ff007816 */ /* 0x010fe20000000000 */
[----:B------:R-:W-:-:S02]  /*197d0*/  IMAD.MOV.U32 R23, RZ, RZ, -0x1 ;  /* 0xffffffffff177424 */ /* 0x000fc400078e00ff */
[----:B------:R-:W-:Y:S02]  /*197e0*/  IMAD.MOV.U32 R157, RZ, RZ, -0x1 ;  /* 0xffffffffff9d7424 */ /* 0x000fe400078e00ff */
[----:B--2---:R-:W-:-:S04]  /*197f0*/  IMAD.WIDE.U32 R4, R3, UR4, R4 ;  /* 0x0000000403047c25 */ /* 0x004fc8000f8e0004 */
[----:B------:R-:W-:Y:S01]  /*19800*/  IMAD R3, R3, UR5, RZ ;  /* 0x0000000503037c24 */ /* 0x000fe2000f8e02ff */
[----:B------:R-:W-:Y:S01]  /*19810*/  MOV R24, R4 ;  /* 0x0000000400187202 */ /* 0x000fe20000000f00 */
[----:B------:R-:W-:Y:S02]  /*19820*/  ULDC.64 UR4, c[0x0][0x650] ;  /* 0x0001940000047ab9 */ /* 0x000fe40000000a00 */
[----:B------:R-:W-:Y:S01]  /*19830*/  IMAD.IADD R25, R5, 0x1, R3 ;  /* 0x0000000105197824 */ /* 0x000fe200078e0203 */
[----:B------:R-:W-:-:S04]  /*19840*/  ISETP.GE.U32.AND P0, PT, R4, UR4, PT ;  /* 0x0000000404007c0c */ /* 0x000fc8000bf06070 */
[----:B------:R0:W-:Y:S01]  /*19850*/  STL [R1+0x200], R25 ;  /* 0x0002001901007387 */ /* 0x0001e20000100800 */
[----:B------:R-:W-:-:S03]  /*19860*/  ISETP.GE.U32.AND.EX P0, PT, R25, UR5, PT, P0 ;  /* 0x0000000519007c0c */ /* 0x000fc6000bf06100 */
[----:B------:R0:W-:Y:S10]  /*19870*/  STL [R1+0x204], R24 ;  /* 0x0002041801007387 */ /* 0x0001f40000100800 */
[----:B0-----:R-:W-:Y:S05]  /*19880*/  @P0 BRA `(.L_x_543) ;  /* 0x0000000400740947 */ /* 0x001fea0003800000 */
[----:B------:R-:W0:Y:S01]  /*19890*/  S2R R20, SR_CTAID.X ;  /* 0x0000000000147919 */ /* 0x000e220000002500 */
[----:B------:R-:W2:Y:S01]  /*198a0*/  LDC.64 R10, c[0x0][0x628] ;  /* 0x00018a00ff0a7b82 */ /* 0x000ea20000000a00 */
[----:B------:R-:W-:Y:S01]  /*198b0*/  ULDC UR4, c[0x0][0x150] ;  /* 0x0000540000047ab9 */ /* 0x000fe20000000800 */
[----:B-1-3--:R-:W-:Y:S01]  /*198c0*/  IMAD.MOV.U32 R8, RZ, RZ, R24 ;  /* 0x000000ffff087224 */ /* 0x00afe200078e0018 */
[----:B------:R-:W1:Y:S01]  /*198d0*/  S2R R22, SR_CTAID.Y ;  /* 0x0000000000167919 */ /* 0x000e620000002600 */
[----:B------:R-:W-:-:S04]  /*198e0*/  IMAD.MOV.U32 R9, RZ, RZ, R25 ;  /* 0x000000ffff097224 */ /* 0x000fc800078e0019 */
[----:B------:R-:W3:Y:S08]  /*198f0*/  LDC R23, c[0x0][0x144] ;  /* 0x00005100ff177b82 */ /* 0x000ef00000000800 */
[----:B-----5:R-:W4:Y:S08]  /*19900*/  LDC R12, c[0x0][0x630] ;  /* 0x00018c00ff0c7b82 */ /* 0x020f300000000800 */
[----:B------:R-:W1:Y:S01]  /*19910*/  LDC.64 R14, c[0x0][0x620] ;  /* 0x00018800ff0e7b82 */ /* 0x000e620000000a00 */
[----:B--2---:R-:W-:-:S04]  /*19920*/  ISETP.NE.U32.AND P0, PT, R10, RZ, PT ;  /* 0x000000ff0a00720c */ /* 0x004fc80003f05070 */
[----:B------:R-:W-:Y:S02]  /*19930*/  ISETP.NE.AND.EX P0, PT, R11, RZ, PT, P0 ;  /* 0x000000ff0b00720c */ /* 0x000fe40003f05300 */
[----:B0-----:R-:W-:-:S05]  /*19940*/  I2FP.F32.U32 R0, R20 ;  /* 0x0000001400007245 */ /* 0x001fca0000201000 */
[----:B------:R-:W-:-:S04]  /*19950*/  FMUL R0, R0, UR4 ;  /* 0x0000000400007c20 */ /* 0x000fc80008400000 */
[----:B------:R0:W2:Y:S02]  /*19960*/  F2I.U32.TRUNC.NTZ R21, R0 ;  /* 0x0000000000157305 */ /* 0x0000a4000020f000 */
[----:B---34-:R-:W-:Y:S05]  /*19970*/  @!P0 BRA `(.L_x_544) ;  /* 0x0000000000288947 */ /* 0x018fea0003800000 */
[----:B0-----:R-:W0:Y:S02]  /*19980*/  LDC R0, c[0x0][0x634] ;  /* 0x00018d00ff007b82 */ /* 0x001e240000000800 */
[----:B0-----:R-:W-:-:S05]  /*19990*/  IADD3 R3, P0, R24, R0, RZ ;  /* 0x0000000018037210 */ /* 0x001fca0007f1e0ff */
[----:B------:R-:W-:-:S04]  /*199a0*/  IMAD.X R13, RZ, RZ, R25, P0 ;  /* 0x000000ffff0d7224 */ /* 0x000fc800000e0619 */
[----:B------:R-:W-:-:S04]  /*199b0*/  IMAD.WIDE.U32 R4, R13, R10, RZ ;  /* 0x0000000a0d047225 */ /* 0x000fc800078e00ff */
[----:B------:R-:W-:-:S04]  /*199c0*/  IMAD.WIDE.U32 R6, P0, R3, R11, R4 ;  /* 0x0000000b03067225 */ /* 0x000fc80007800004 */
[----:B------:R-:W-:Y:S01]  /*199d0*/  IMAD.WIDE.U32 R4, R3, R10, RZ ;  /* 0x0000000a03047225 */ /* 0x000fe200078e00ff */
[----:B------:R-:W-:-:S03]  /*199e0*/  IADD3.X R9, RZ, RZ, RZ, P0, !PT ;  /* 0x000000ffff097210 */ /* 0x000fc600007fe4ff */
[----:B------:R-:W-:Y:S01]  /*199f0*/  IMAD.MOV.U32 R8, RZ, RZ, R7 ;  /* 0x000000ffff087224 */ /* 0x000fe200078e0007 */
[----:B------:R-:W-:-:S05]  /*19a00*/  IADD3 RZ, P0, R5, R6, RZ ;  /* 0x0000000605ff7210 */ /* 0x000fca0007f1e0ff */
[----:B------:R-:W-:-:S08]  /*19a10*/  IMAD.WIDE.U32.X R8, R13, R11, R8, P0 ;  /* 0x0000000b0d087225 */ /* 0x000fd000000e0408 */
.L_x_544:
[-CC-:B------:R-:W-:Y:S01]  /*19a20*/  SHF.R.U64 R157, R8, R12.reuse, R9.reuse ;  /* 0x0000000c089d7219 */ /* 0x180fe20000001209 */
[----:B------:R-:W3:Y:S01]  /*19a30*/  LDC.64 R28, c[0x0][0x640] ;  /* 0x00019000ff1c7b82 */ /* 0x000ee20000000a00 */
[----:B0-----:R-:W-:Y:S01]  /*19a40*/  SHF.R.U32.HI R0, RZ, R12, R9 ;  /* 0x0000000cff007219 */ /* 0x001fe20000011609 */
[----:B------:R-:W-:Y:S01]  /*19a50*/  IMAD.MOV.U32 R4, RZ, RZ, R24 ;  /* 0x000000ffff047224 */ /* 0x000fe200078e0018 */
[----:B------:R-:W-:Y:S01]  /*19a60*/  IADD3 R3, P0, RZ, -R157, RZ ;  /* 0x8000009dff037210 */ /* 0x000fe20007f1e0ff */
[----:B--2---:R-:W-:Y:S01]  /*19a70*/  IMAD.MOV R21, RZ, RZ, -R21 ;  /* 0x000000ffff157224 */ /* 0x004fe200078e0a15 */
[----:B------:R-:W-:Y:S01]  /*19a80*/  ULDC UR4, c[0x0][0x154] ;  /* 0x0000550000047ab9 */ /* 0x000fe20000000800 */
[----:B------:R-:W-:Y:S02]  /*19a90*/  IMAD.MOV.U32 R7, RZ, RZ, 0x1 ;  /* 0x00000001ff077424 */ /* 0x000fe400078e00ff */
[----:B------:R-:W0:Y:S01]  /*19aa0*/  LDC R6, c[0x0][0x618] ;  /* 0x00018600ff067b82 */ /* 0x000e220000000800 */
[----:B------:R-:W-:-:S02]  /*19ab0*/  IMAD.X R5, RZ, RZ, ~R0, P0 ;  /* 0x000000ffff057224 */ /* 0x000fc400000e0e00 */
[----:B------:R-:W-:Y:S02]  /*19ac0*/  IMAD R24, R23, R21, R20 ;  /* 0x0000001517187224 */ /* 0x000fe400078e0214 */
[-C--:B-1----:R-:W-:Y:S02]  /*19ad0*/  IMAD R0, R5, R14.reuse, RZ ;  /* 0x0000000e05007224 */ /* 0x082fe400078e02ff */
[----:B------:R-:W-:Y:S01]  /*19ae0*/  IMAD.MOV.U32 R5, RZ, RZ, R25 ;  /* 0x000000ffff057224 */ /* 0x000fe200078e0019 */
[----:B------:R-:W1:Y:S01]  /*19af0*/  LDC R8, c[0x0][0x608] ;  /* 0x00018200ff087b82 */ /* 0x000e620000000800 */
[----:B------:R-:W-:-:S04]  /*19b00*/  IMAD.WIDE.U32 R4, R3, R14, R4 ;  /* 0x0000000e03047225 */ /* 0x000fc800078e0004 */
[----:B------:R-:W-:-:S03]  /*19b10*/  IMAD R3, R3, R15, R0 ;  /* 0x0000000f03037224 */ /* 0x000fc600078e0200 */
[----:B------:R-:W2:Y:S01]  /*19b20*/  LDC R26, c[0x0][0x658] ;  /* 0x00019600ff1a7b82 */ /* 0x000ea20000000800 */
[----:B------:R-:W-:Y:S02]  /*19b30*/  I2FP.F32.U32 R0, R22 ;  /* 0x0000001600007245 */ /* 0x000fe40000201000 */
[----:B---3--:R-:W-:Y:S02]  /*19b40*/  ISETP.NE.U32.AND P0, PT, R28, RZ, PT ;  /* 0x000000ff1c00720c */ /* 0x008fe40003f05070 */
[----:B------:R-:W-:Y:S01]  /*19b50*/  IADD3 R3, R5, R3, RZ ;  /* 0x0000000305037210 */ /* 0x000fe20007ffe0ff */
[----:B------:R-:W-:Y:S01]  /*19b60*/  FMUL R0, R0, UR4 ;  /* 0x0000000400007c20 */ /* 0x000fe20008400000 */
[----:B------:R-:W-:Y:S01]  /*19b70*/  ISETP.NE.AND.EX P0, PT, R29, RZ, PT, P0 ;  /* 0x000000ff1d00720c */ /* 0x000fe20003f05300 */
[----:B------:R-:W3:Y:S01]  /*19b80*/  LDC R15, c[0x0][0x148] ;  /* 0x00005200ff0f7b82 */ /* 0x000ee20000000800 */
[-CC-:B0-----:R-:W-:Y:S01]  /*19b90*/  SHF.R.U64 R12, R4, R6.reuse, R3.reuse ;  /* 0x00000006040c7219 */ /* 0x181fe20000001203 */
[----:B------:R0:W4:Y:S01]  /*19ba0*/  F2I.U32.TRUNC.NTZ R14, R0 ;  /* 0x00000000000e7305 */ /* 0x000122000020f000 */
[----:B------:R-:W-:Y:S01]  /*19bb0*/  SHF.R.U32.HI R3, RZ, R6, R3 ;  /* 0x00000006ff037219 */ /* 0x000fe20000011603 */
[----:B------:R-:W-:-:S04]  /*19bc0*/  IMAD.MOV.U32 R5, RZ, RZ, -0x1 ;  /* 0xffffffffff057424 */ /* 0x000fc800078e00ff */
[----:B------:R-:W0:Y:S01]  /*19bd0*/  LDC R20, c[0x0][0x600] ;  /* 0x00018000ff147b82 */ /* 0x000e220000000800 */
[-CC-:B-1----:R-:W-:Y:S02]  /*19be0*/  SHF.R.U64 R10, R12, R8.reuse, R3.reuse ;  /* 0x000000080c0a7219 */ /* 0x182fe40000001203 */
[----:B------:R-:W-:-:S05]  /*19bf0*/  SHF.R.U32.HI R3, RZ, R8, R3 ;  /* 0x00000008ff037219 */ /* 0x000fca0000011603 */
[----:B------:R-:W1:Y:S01]  /*19c00*/  LDC R23, c[0x0][0x648] ;  /* 0x00019200ff177b82 */ /* 0x000e620000000800 */
[-C--:B--2---:R-:W-:Y:S02]  /*19c10*/  SHF.L.U32 R4, R5, R26.reuse, RZ ;  /* 0x0000001a05047219 */ /* 0x084fe400000006ff */
[-CC-:B------:R-:W-:Y:S02]  /*19c20*/  SHF.R.U64 R13, R10, R26.reuse, R3.reuse ;  /* 0x0000001a0a0d7219 */ /* 0x180fe40000001203 */
[----:B------:R-:W-:Y:S02]  /*19c30*/  SHF.R.U32.HI R5, RZ, R26, R3 ;  /* 0x0000001aff057219 */ /* 0x000fe40000011603 */
[----:B------:R-:W-:Y:S01]  /*19c40*/  LOP3.LUT R21, RZ, R4, RZ, 0x33, !PT ;  /* 0x00000004ff157212 */ /* 0x000fe200078e33ff */
[----:B------:R-:W2:Y:S01]  /*19c50*/  LDC R25, c[0x0][0x638] ;  /* 0x00018e00ff197b82 */ /* 0x000ea20000000800 */
[----:B------:R-:W-:Y:S01]  /*19c60*/  SHF.L.U32 R26, R7, R26, RZ ;  /* 0x0000001a071a7219 */ /* 0x000fe200000006ff */
[----:B------:R-:W-:-:S06]  /*19c70*/  IMAD.MOV.U32 R4, RZ, RZ, R13 ;  /* 0x000000ffff047224 */ /* 0x000fcc00078e000d */
[----:B------:R-:W0:Y:S01]  /*19c80*/  LDC R27, c[0x0][0x610] ;  /* 0x00018400ff1b7b82 */ /* 0x000e220000000800 */
[----:B----4-:R-:W-:Y:S05]  /*19c90*/  @!P0 BRA `(.L_x_545) ;  /* 0x0000000000288947 */ /* 0x010fea0003800000 */
[----:B0-----:R-:W0:Y:S02]  /*19ca0*/  LDC R0, c[0x0][0x64c] ;  /* 0x00019300ff007b82 */ /* 0x001e240000000800 */
        /* <DEDUP_REMOVED lines=9> */
.L_x_545:
[----:B------:R-:W4:Y:S01]  /*19d40*/  LDC R3, c[0x0][0x65c] ;  /* 0x00019700ff037b82 */ /* 0x000f220000000800 */
[----:B01----:R-:W-:Y:S01]  /*19d50*/  SHF.R.U64 R0, R4, R23, R5 ;  /* 0x0000001704007219 */ /* 0x003fe20000001205 */
[----:B------:R-:W-:Y:S02]  /*19d60*/  VIADD R5, R20, 0xffffffff ;  /* 0xffffffff14057836 */ /* 0x000fe40000000000 */
[----:B------:R-:W-:Y:S02]  /*19d70*/  IMAD.MOV R14, RZ, RZ, -R14 ;  /* 0x000000ffff0e7224 */ /* 0x000fe400078e0a0e */
[----:B------:R-:W-:Y:S01]  /*19d80*/  IMAD.MOV R4, RZ, RZ, -R0 ;  /* 0x000000ffff047224 */ /* 0x000fe200078e0a00 */
[----:B------:R-:W-:Y:S01]  /*19d90*/  LOP3.LUT R5, R12, R5, RZ, 0xc0, !PT ;  /* 0x000000050c057212 */ /* 0x000fe200078ec0ff */
[----:B------:R-:W-:Y:S01]  /*19da0*/  IMAD.MOV.U32 R6, RZ, RZ, 0x1 ;  /* 0x00000001ff067424 */ /* 0x000fe200078e00ff */
[----:B----4-:R-:W-:Y:S02]  /*19db0*/  ISETP.NE.AND P0, PT, R3, 0x1, PT ;  /* 0x000000010300780c */ /* 0x010fe40003f05270 */
[----:B------:R-:W-:-:S05]  /*19dc0*/  LOP3.LUT R3, R10, R21, RZ, 0xc0, !PT ;  /* 0x000000150a037212 */ /* 0x000fca00078ec0ff */
[----:B------:R-:W-:Y:S02]  /*19dd0*/  IMAD R3, R26, R0, R3 ;  /* 0x000000001a037224 */ /* 0x000fe400078e0203 */
[----:B--2---:R-:W-:-:S04]  /*19de0*/  IMAD R0, R4, R25, R13 ;  /* 0x0000001904007224 */ /* 0x004fc800078e020d */
[----:B---3--:R-:W-:Y:S02]  /*19df0*/  @P0 IMAD R24, R15, R14, R22 ;  /* 0x0000000e0f180224 */ /* 0x008fe400078e0216 */
[----:B------:R-:W-:Y:S01]  /*19e00*/  IMAD R4, R0, R20, R5 ;  /* 0x0000001400047224 */ /* 0x000fe200078e0205 */
[----:B------:R-:W-:Y:S01]  /*19e10*/  PRMT R0, R6, 0x7610, R0 ;  /* 0x0000761006007816 */ /* 0x000fe20000000000 */
[----:B------:R-:W-:-:S05]  /*19e20*/  IMAD R3, R3, R27, R24 ;  /* 0x0000001b03037224 */ /* 0x000fca00078e0218 */
[----:B------:R-:W-:Y:S02]  /*19e30*/  SEL R30, R3, R4, !P0 ;  /* 0x00000004031e7207 */ /* 0x000fe40004000000 */
[----:B------:R-:W-:-:S03]  /*19e40*/  SEL R23, R4, R3, !P0 ;  /* 0x0000000304177207 */ /* 0x000fc60004000000 */
[----:B------:R0:W-:Y:S04]  /*19e50*/  STL [R1+0x208], R30 ;  /* 0x0002081e01007387 */ /* 0x0001e80000100800 */
.L_x_543:
[----:B------:R-:W-:Y:S01]  /*19e60*/  LOP3.LUT P0, RZ, R0, 0xff, RZ, 0xc0, !PT ;  /* 0x000000ff00ff7812 */ /* 0x000fe2000780c0ff */
[----:B-----5:R-:W-:-:S12]  /*19e70*/  IMAD.MOV.U32 R22, RZ, RZ, R30 ;  /* 0x000000ffff167224 */ /* 0x020fd800078e001e */
[----:B------:R-:W-:Y:S05]  /*19e80*/  @P0 BRA `(.L_x_546) ;  /* 0xfffffe7000d80947 */ /* 0x000fea000383ffff */
[----:B------:R-:W-:Y:S05]  /*19e90*/  EXIT ;  /* 0x000000000000794d */ /* 0x000fea0003800000 */
.L_x_7:
[----:B------:R-:W2:Y:S01]  /*19ea0*/  LDL R17, [R1+0x204] ;  /* 0x0002040001117983 */ /* 0x000ea20000100800 */
[----:B0-----:R-:W-:-:S03]  /*19eb0*/  ULDC.64 UR4, c[0x0][0x650] ;  /* 0x0001940000047ab9 */ /* 0x001fc60000000a00 */
[----:B------:R-:W3:Y:S01]  /*19ec0*/  LDL R18, [R1+0x200] ;  /* 0x0002000001127983 */ /* 0x000ee20000100800 */
[----:B------:R-:W-:Y:S01]  /*19ed0*/  PRMT R8, RZ, 0x7610, R8 ;  /* 0x00007610ff087816 */ /* 0x000fe20000000008 */
[----:B------:R-:W-:Y:S01]  /*19ee0*/  IMAD.MOV.U32 R2, RZ, RZ, -0x1 ;  /* 0xffffffffff027424 */ /* 0x000fe200078e00ff */
[----:B------:R-:W-:Y:S01]  /*19ef0*/  MOV R3, 0xffffffff ;  /* 0xffffffff00037802 */ /* 0x000fe20000000f00 */
[----:B------:R-:W-:Y:S01]  /*19f00*/  IMAD.MOV.U32 R10, RZ, RZ, -0x1 ;  /* 0xffffffffff0a7424 */ /* 0x000fe200078e00ff */
[----:B--2---:R-:W-:-:S04]  /*19f10*/  ISETP.GE.U32.AND P0, PT, R17, UR4, PT ;  /* 0x0000000411007c0c */ /* 0x004fc8000bf06070 */
[----:B---3--:R-:W-:-:S13]  /*19f20*/  ISETP.GE.U32.AND.EX P0, PT, R18, UR5, PT, P0 ;  /* 0x0000000512007c0c */ /* 0x008fda000bf06100 */
[----:B------:R-:W-:Y:S05]  /*19f30*/  @P0 BRA `(.L_x_547) ;  /* 0x0000000400340947 */ /* 0x000fea0003800000 */
[----:B------:R-:W0:Y:S01]  /*19f40*/  LDC.64 R12, c[0x0][0x628] ;  /* 0x00018a00ff0c7b82 */ /* 0x000e220000000a00 */
[----:B------:R-:W-:Y:S02]  /*19f50*/  IMAD.MOV.U32 R10, RZ, RZ, R17 ;  /* 0x000000ffff0a7224 */ /* 0x000fe400078e0011 */
[----:B------:R-:W-:-:S05]  /*19f60*/  IMAD.MOV.U32 R11, RZ, RZ, R18 ;  /* 0x000000ffff0b7224 */ /* 0x000fca00078e0012 */
[----:B-1----:R-:W1:Y:S08]  /*19f70*/  LDC R16, c[0x0][0x630] ;  /* 0x00018c00ff107b82 */ /* 0x002e700000000800 */
[----:B------:R-:W2:Y:S01]  /*19f80*/  LDC.64 R20, c[0x0][0x620] ;  /* 0x00018800ff147b82 */ /* 0x000ea20000000a00 */
[----:B0-----:R-:W-:-:S04]  /*19f90*/  ISETP.NE.U32.AND P0, PT, R12, RZ, PT ;  /* 0x000000ff0c00720c */ /* 0x001fc80003f05070 */
[----:B------:R-:W-:-:S13]  /*19fa0*/  ISETP.NE.AND.EX P0, PT, R13, RZ, PT, P0 ;  /* 0x000000ff0d00720c */ /* 0x000fda0003f05300 */
[----:B-12---:R-:W-:Y:S05]  /*19fb0*/  @!P0 BRA `(.L_x_548) ;  /* 0x0000000000288947 */ /* 0x006fea0003800000 */
[----:B------:R-:W0:Y:S02]  /*19fc0*/  LDC R2, c[0x0][0x634] ;  /* 0x00018d00ff027b82 */ /* 0x000e240000000800 */
        /* <DEDUP_REMOVED lines=9> */
.L_x_548:
[----:B------:R-:W0:Y:S01]  /*1a060*/  LDC.64 R24, c[0x0][0x640] ;  /* 0x00019000ff187b82 */ /* 0x000e220000000a00 */
[-CC-:B------:R-:W-:Y:S01]  /*1a070*/  SHF.R.U64 R15, R10, R16.reuse, R11.reuse ;  /* 0x000000100a0f7219 */ /* 0x180fe2000000120b */
[----:B------:R-:W-:Y:S01]  /*1a080*/  IMAD.MOV.U32 R22, RZ, RZ, 0x1 ;  /* 0x00000001ff167424 */ /* 0x000fe200078e00ff */
[----:B------:R-:W-:Y:S02]  /*1a090*/  SHF.R.U32.HI R2, RZ, R16, R11 ;  /* 0x00000010ff027219 */ /* 0x000fe4000001160b */
[----:B------:R-:W-:-:S03]  /*1a0a0*/  IADD3 R9, P0, RZ, -R15, RZ ;  /* 0x8000000fff097210 */ /* 0x000fc60007f1e0ff */
[----:B------:R-:W1:Y:S02]  /*1a0b0*/  LDC R10, c[0x0][0x618] ;  /* 0x00018600ff0a7b82 */ /* 0x000e640000000800 */
[----:B------:R-:W-:Y:S02]  /*1a0c0*/  IMAD.X R3, RZ, RZ, ~R2, P0 ;  /* 0x000000ffff037224 */ /* 0x000fe400000e0e02 */
[----:B------:R-:W-:Y:S02]  /*1a0d0*/  IMAD.MOV.U32 R2, RZ, RZ, R17 ;  /* 0x000000ffff027224 */ /* 0x000fe400078e0011 */
[-C--:B------:R-:W-:Y:S02]  /*1a0e0*/  IMAD R8, R3, R20.reuse, RZ ;  /* 0x0000001403087224 */ /* 0x080fe400078e02ff */
[----:B------:R-:W2:Y:S01]  /*1a0f0*/  LDC R16, c[0x0][0x608] ;  /* 0x00018200ff107b82 */ /* 0x000ea20000000800 */
[----:B------:R-:W-:Y:S02]  /*1a100*/  IMAD.MOV.U32 R3, RZ, RZ, R18 ;  /* 0x000000ffff037224 */ /* 0x000fe400078e0012 */
[----:B------:R-:W-:-:S05]  /*1a110*/  IMAD.WIDE.U32 R2, R9, R20, R2 ;  /* 0x0000001409027225 */ /* 0x000fca00078e0002 */
[----:B------:R-:W3:Y:S01]  /*1a120*/  LDC R23, c[0x0][0x658] ;  /* 0x00019600ff177b82 */ /* 0x000ee20000000800 */
[----:B------:R-:W-:Y:S01]  /*1a130*/  IMAD R9, R9, R21, R8 ;  /* 0x0000001509097224 */ /* 0x000fe200078e0208 */
[----:B0-----:R-:W-:Y:S02]  /*1a140*/  ISETP.NE.U32.AND P0, PT, R24, RZ, PT ;  /* 0x000000ff1800720c */ /* 0x001fe40003f05070 */
[----:B------:R-:W-:Y:S01]  /*1a150*/  MOV R8, 0xffffffff ;  /* 0xffffffff00087802 */ /* 0x000fe20000000f00 */
[----:B------:R-:W-:Y:S01]  /*1a160*/  IMAD.IADD R3, R3, 0x1, R9 ;  /* 0x0000000103037824 */ /* 0x000fe200078e0209 */
[----:B------:R-:W-:Y:S02]  /*1a170*/  ISETP.NE.AND.EX P0, PT, R25, RZ, PT, P0 ;  /* 0x000000ff1900720c */ /* 0x000fe40003f05300 */
[----:B------:R-:W0:Y:S02]  /*1a180*/  LDC R18, c[0x0][0x600] ;  /* 0x00018000ff127b82 */ /* 0x000e240000000800 */
[----:B-1----:R-:W-:-:S02]  /*1a190*/  SHF.R.U64 R12, R2, R10, R3 ;  /* 0x0000000a020c7219 */ /* 0x002fc40000001203 */
[----:B------:R-:W-:-:S04]  /*1a1a0*/  SHF.R.U32.HI R3, RZ, R10, R3 ;  /* 0x0000000aff037219 */ /* 0x000fc80000011603 */
[----:B------:R-:W1:Y:S01]  /*1a1b0*/  LDC R20, c[0x0][0x648] ;  /* 0x00019200ff147b82 */ /* 0x000e620000000800 */
[-CC-:B--2---:R-:W-:Y:S02]  /*1a1c0*/  SHF.R.U64 R17, R12, R16.reuse, R3.reuse ;  /* 0x000000100c117219 */ /* 0x184fe40000001203 */
[----:B------:R-:W-:-:S05]  /*1a1d0*/  SHF.R.U32.HI R2, RZ, R16, R3 ;  /* 0x00000010ff027219 */ /* 0x000fca0000011603 */
[----:B------:R-:W2:Y:S01]  /*1a1e0*/  LDC R21, c[0x0][0x638] ;  /* 0x00018e00ff157b82 */ /* 0x000ea20000000800 */
[-CC-:B---3--:R-:W-:Y:S02]  /*1a1f0*/  SHF.R.U64 R16, R17, R23.reuse, R2.reuse ;  /* 0x0000001711107219 */ /* 0x188fe40000001202 */
[-C--:B------:R-:W-:Y:S02]  /*1a200*/  SHF.L.U32 R8, R8, R23.reuse, RZ ;  /* 0x0000001708087219 */ /* 0x080fe400000006ff */
[----:B------:R-:W-:Y:S01]  /*1a210*/  SHF.R.U32.HI R3, RZ, R23, R2 ;  /* 0x00000017ff037219 */ /* 0x000fe20000011602 */
[----:B------:R-:W-:Y:S01]  /*1a220*/  IMAD.MOV.U32 R2, RZ, RZ, R16 ;  /* 0x000000ffff027224 */ /* 0x000fe200078e0010 */
[----:B------:R-:W-:Y:S01]  /*1a230*/  LOP3.LUT R26, RZ, R8, RZ, 0x33, !PT ;  /* 0x00000008ff1a7212 */ /* 0x000fe200078e33ff */
[----:B------:R-:W3:Y:S01]  /*1a240*/  LDC R27, c[0x0][0x610] ;  /* 0x00018400ff1b7b82 */ /* 0x000ee20000000800 */
[----:B------:R-:W-:Y:S05]  /*1a250*/  @!P0 BRA `(.L_x_549) ;  /* 0x0000000000288947 */ /* 0x000fea0003800000 */
        /* <DEDUP_REMOVED lines=10> */
.L_x_549:
[----:B------:R-:W4:Y:S01]  /*1a300*/  LDC R8, c[0x0][0x65c] ;  /* 0x00019700ff087b82 */ /* 0x000f220000000800 */
[----:B-1----:R-:W-:Y:S01]  /*1a310*/  SHF.R.U64 R3, R2, R20, R3 ;  /* 0x0000001402037219 */ /* 0x002fe20000001203 */
[----:B------:R-:W-:Y:S01]  /*1a320*/  IMAD.MOV.U32 R10, RZ, RZ, R15 ;  /* 0x000000ffff0a7224 */ /* 0x000fe200078e000f */
[----:B------:R-:W-:Y:S02]  /*1a330*/  SHF.L.U32 R22, R22, R23, RZ ;  /* 0x0000001716167219 */ /* 0x000fe400000006ff */
[----:B------:R-:W-:Y:S01]  /*1a340*/  LOP3.LUT R2, R17, R26, RZ, 0xc0, !PT ;  /* 0x0000001a11027212 */ /* 0x000fe200078ec0ff */
[----:B------:R-:W-:Y:S01]  /*1a350*/  IMAD.MOV R5, RZ, RZ, -R3 ;  /* 0x000000ffff057224 */ /* 0x000fe200078e0a03 */
[----:B0-----:R-:W-:-:S03]  /*1a360*/  IADD3 R9, R18, -0x1, RZ ;  /* 0xffffffff12097810 */ /* 0x001fc60007ffe0ff */
[----:B------:R-:W-:Y:S02]  /*1a370*/  IMAD R3, R22, R3, R2 ;  /* 0x0000000316037224 */ /* 0x000fe400078e0202 */
[----:B--2---:R-:W-:Y:S01]  /*1a380*/  IMAD R2, R5, R21, R16 ;  /* 0x0000001505027224 */ /* 0x004fe200078e0210 */
[----:B----4-:R-:W-:Y:S01]  /*1a390*/  ISETP.NE.AND P0, PT, R8, 0x1, PT ;  /* 0x000000010800780c */ /* 0x010fe20003f05270 */
[----:B------:R-:W-:-:S12]  /*1a3a0*/  IMAD.MOV.U32 R8, RZ, RZ, 0x1 ;  /* 0x00000001ff087424 */ /* 0x000fd800078e00ff */
[----:B------:R-:W-:Y:S01]  /*1a3b0*/  @P0 IMAD R6, R7, R14, R4 ;  /* 0x0000000e07060224 */ /* 0x000fe200078e0204 */
[----:B------:R-:W-:-:S03]  /*1a3c0*/  LOP3.LUT R7, R12, R9, RZ, 0xc0, !PT ;  /* 0x000000090c077212 */ /* 0x000fc600078ec0ff */
[----:B---3--:R-:W-:Y:S02]  /*1a3d0*/  IMAD R3, R3, R27, R6 ;  /* 0x0000001b03037224 */ /* 0x008fe400078e0206 */
[----:B------:R-:W-:-:S05]  /*1a3e0*/  IMAD R4, R2, R18, R7 ;  /* 0x0000001202047224 */ /* 0x000fca00078e0207 */
[----:B------:R-:W-:Y:S02]  /*1a3f0*/  SEL R2, R4, R3, !P0 ;  /* 0x0000000304027207 */ /* 0x000fe40004000000 */
[----:B------:R-:W-:-:S07]  /*1a400*/  SEL R3, R3, R4, !P0 ;  /* 0x0000000403037207 */ /* 0x000fce0004000000 */
.L_x_547:
[----:B------:R-:W-:-:S08]  /*1a410*/  NOP ;  /* 0x0000000000007918 */ /* 0x000fd00000000000 */
[----:B-1----:R-:W0:-:S00]  /*1a420*/  USETMAXREG.DEALLOC.CTAPOOL 0x18 ;  /* 0x00000018000079c8 */ /* 0x002e0000080e0500 */
[----:B0-----:R-:W-:-:S13]  /*1a430*/  ISETP.NE.AND P0, PT, R0, RZ, PT ;  /* 0x000000ff0000720c */ /* 0x001fda0003f05270 */
[----:B------:R-:W-:Y:S05]  /*1a440*/  @P0 EXIT ;  /* 0x000000000000094d */ /* 0x000fea0003800000 */
[----:B------:R-:W-:Y:S01]  /*1a450*/  LOP3.LUT P0, RZ, R8, 0xff, RZ, 0xc0, !PT ;  /* 0x000000ff08ff7812 */ /* 0x000fe2000780c0ff */
[----:B------:R-:W-:Y:S02]  /*1a460*/  IMAD.MOV.U32 R0, RZ, RZ, 0x1 ;  /* 0x00000001ff007424 */ /* 0x000fe400078e00ff */
[----:B------:R-:W-:-:S10]  /*1a470*/  IMAD.MOV.U32 R6, RZ, RZ, RZ ;  /* 0x000000ffff067224 */ /* 0x000fd400078e00ff */
[----:B------:R-:W-:Y:S05]  /*1a480*/  @!P0 BRA `(.L_x_550) ;  /* 0x0000000c005c8947 */ /* 0x000fea0003800000 */
[----:B------:R-:W0:Y:S01]  /*1a490*/  LDC R0, c[0x0][0x28c] ;  /* 0x0000a300ff007b82 */ /* 0x000e220000000800 */
[----:B------:R-:W1:Y:S01]  /*1a4a0*/  S2R R16, SR_CgaCtaId ;  /* 0x0000000000107919 */ /* 0x000e620000008800 */
[----:B------:R-:W-:Y:S01]  /*1a4b0*/  ULDC UR5, c[0x0][0x600] ;  /* 0x0001800000057ab9 */ /* 0x000fe20000000800 */
[----:B------:R-:W-:Y:S01]  /*1a4c0*/  ULDC UR4, c[0x0][0xc] ;  /* 0x0000030000047ab9 */ /* 0x000fe20000000800 */
[----:B------:R-:W-:Y:S01]  /*1a4d0*/  UIADD3 UR16, UR5, -0x1, URZ ;  /* 0xffffffff05107890 */ /* 0x000fe2000fffe03f */
[----:B------:R-:W-:Y:S01]  /*1a4e0*/  BSSY B0, `(.L_x_550) ;  /* 0x00000d1000007945 */ /* 0x000fe20003800000 */
[----:B------:R-:W-:Y:S01]  /*1a4f0*/  ULDC UR6, c[0x0][0x658] ;  /* 0x0001960000067ab9 */ /* 0x000fe20000000800 */
[----:B------:R-:W-:Y:S01]  /*1a500*/  ULDC UR5, c[0x0][0x10] ;  /* 0x0000040000057ab9 */ /* 0x000fe20000000800 */
[----:B------:R-:W-:Y:S01]  /*1a510*/  UMOV UR7, 0xffffffff ;  /* 0xffffffff00077882 */ /* 0x000fe20000000000 */
[----:B------:R-:W-:Y:S01]  /*1a520*/  UMOV UR8, 0x1 ;  /* 0x0000000100087882 */ /* 0x000fe20000000000 */
[----:B------:R-:W-:Y:S01]  /*1a530*/  UIMAD.WIDE.U32 UR4, UR4, UR5, URZ ;  /* 0x00000005040472a5 */ /* 0x000fe2000f8e003f */
[----:B------:R-:W-:Y:S01]  /*1a540*/  IMAD.MOV.U32 R11, RZ, RZ, 0x1 ;  /* 0x00000001ff0b7424 */ /* 0x000fe200078e00ff */
[----:B------:R-:W-:Y:S01]  /*1a550*/  USHF.L.U32 UR7, UR7, UR6, URZ ;  /* 0x0000000607077299 */ /* 0x000fe2000800063f */
[----:B------:R-:W-:Y:S01]  /*1a560*/  LOP3.LUT R8, R19, 0x2, RZ, 0xfc, !PT ;  /* 0x0000000213087812 */ /* 0x000fe200078efcff */
[----:B------:R-:W-:Y:S01]  /*1a570*/  USHF.L.U32 UR18, UR8, UR6, URZ ;  /* 0x0000000608127299 */ /* 0x000fe2000800063f */
[----:B------:R-:W-:Y:S01]  /*1a580*/  IMAD.MOV.U32 R6, RZ, RZ, RZ ;  /* 0x000000ffff067224 */ /* 0x000fe200078e00ff */
[----:B------:R-:W-:Y:S01]  /*1a590*/  ULOP3.LUT UR17, URZ, UR7, URZ, 0x33, !UPT ;  /* 0x000000073f117292 */ /* 0x000fe2000f8e333f */
[----:B------:R-:W-:Y:S01]  /*1a5a0*/  ULDC UR6, c[0x0][0x14] ;  /* 0x0000050000067ab9 */ /* 0x000fe20000000800 */
[----:B------:R-:W-:Y:S01]  /*1a5b0*/  ULDC.64 UR22, c[0x0][0x198] ;  /* 0x0000660000167ab9 */ /* 0x000fe20000000a00 */
[----:B------:R-:W-:-:S02]  /*1a5c0*/  UIMAD.WIDE.U32 UR20, UR4, UR6, URZ ;  /* 0x00000006041472a5 */ /* 0x000fc4000f8e003f */
[----:B------:R-:W-:Y:S01]  /*1a5d0*/  UIMAD UR13, UR5, UR6, URZ ;  /* 0x00000006050d72a4 */ /* 0x000fe2000f8e023f */
[----:B0-----:R-:W-:-:S03]  /*1a5e0*/  IADD3 R0, R0, 0x3f, RZ ;  /* 0x0000003f00007810 */ /* 0x001fc60007ffe0ff */
[----:B------:R-:W-:Y:S01]  /*1a5f0*/  UIADD3 UR13, UR21, UR13, URZ ;  /* 0x0000000d150d7290 */ /* 0x000fe2000fffe03f */
[----:B------:R-:W-:-:S04]  /*1a600*/  SHF.R.S32.HI R5, RZ, 0x1f, R0 ;  /* 0x0000001fff057819 */ /* 0x000fc80000011400 */
[----:B------:R-:W-:Y:S01]  /*1a610*/  LEA.HI R5, R5, R0, RZ, 0x6 ;  /* 0x0000000005057211 */ /* 0x000fe200078f30ff */
[C---:B-1----:R-:W-:Y:S02]  /*1a620*/  IMAD.SHL.U32 R17, R16.reuse, 0x100, RZ ;  /* 0x0000010010117824 */ /* 0x042fe400078e00ff */
[----:B------:R-:W-:Y:S01]  /*1a630*/  IMAD.SHL.U32 R16, R16, 0x4000, RZ ;  /* 0x0000400010107824 */ /* 0x000fe200078e00ff */
[----:B------:R-:W-:Y:S01]  /*1a640*/  SHF.R.S32.HI R7, RZ, 0x6, R5 ;  /* 0x00000006ff077819 */ /* 0x000fe20000011405 */
[----:B------:R-:W-:Y:S01]  /*1a650*/  IMAD.MOV.U32 R0, RZ, RZ, 0x1 ;  /* 0x00000001ff007424 */ /* 0x000fe200078e00ff */
[----:B------:R-:W-:Y:S02]  /*1a660*/  LOP3.LUT R17, R17, 0x100, RZ, 0xc0, !PT ;  /* 0x0000010011117812 */ /* 0x000fe400078ec0ff */
[----:B------:R-:W-:Y:S02]  /*1a670*/  LOP3.LUT R16, R16, 0x4000, RZ, 0xc0, !PT ;  /* 0x0000400010107812 */ /* 0x000fe400078ec0ff */
[----:B------:R-:W-:-:S07]  /*1a680*/  IADD3 R18, R7, 0x1, RZ ;  /* 0x0000000107127810 */ /* 0x000fce0007ffe0ff */
.L_x_561:
[----:B------:R-:W-:-:S03]  /*1a690*/  UMOV UR4, 0xffffffff ;  /* 0xffffffff00047882 */ /* 0x000fc60000000000 */
[----:B------:R-:W-:Y:S05]  /*1a6a0*/  BRA.DIV UR4, `(.L_x_551) ;  /* 0x0000000e04747947 */ /* 0x000fea000b800000 */
[----:B------:R-:W-:-:S13]  /*1a6b0*/  ELECT P6, URZ, PT ;  /* 0x00000000003f782f */ /* 0x000fda00038c0000 */
.L_x_570:
[----:B------:R-:W0:Y:S01]  /*1a6c0*/  LDC R4, c[0x0][0x28c] ;  /* 0x0000a300ff047b82 */ /* 0x000e220000000800 */
[----:B------:R-:W-:Y:S01]  /*1a6d0*/  BSSY B1, `(.L_x_552) ;  /* 0x0000039000017945 */ /* 0x000fe20003800000 */
[----:B0-----:R-:W-:-:S13]  /*1a6e0*/  ISETP.LT.OR P6, PT, R4, 0x1, !P6 ;  /* 0x000000010400780c */ /* 0x001fda00077c1670 */
[----:B------:R-:W-:Y:S05]  /*1a6f0*/  @P6 BRA `(.L_x_553) ;  /* 0x0000000000d86947 */ /* 0x000fea0003800000 */
[----:B------:R-:W-:Y:S01]  /*1a700*/  IMAD R2, R2, 0x200, R17 ;  /* 0x0000020002027824 */ /* 0x000fe200078e0211 */
[----:B------:R-:W-:Y:S01]  /*1a710*/  MOV R12, R6 ;  /* 0x00000006000c7202 */ /* 0x000fe20000000f00 */
[----:B------:R-:W-:Y:S02]  /*1a720*/  IMAD.SHL.U32 R3, R3, 0x80, RZ ;  /* 0x0000008003037824 */ /* 0x000fe400078e00ff */
[----:B------:R-:W-:Y:S02]  /*1a730*/  IMAD.MOV.U32 R4, RZ, RZ, RZ ;  /* 0x000000ffff047224 */ /* 0x000fe400078e00ff */
[----:B------:R-:W-:Y:S02]  /*1a740*/  IMAD.MOV.U32 R5, RZ, RZ, R18 ;  /* 0x000000ffff057224 */ /* 0x000fe400078e0012 */
[----:B------:R-:W-:-:S07]  /*1a750*/  IMAD.MOV.U32 R9, RZ, RZ, R0 ;  /* 0x000000ffff097224 */ /* 0x000fce00078e0000 */
.L_x_556:
[----:B------:R-:W0:Y:S01]  /*1a760*/  S2R R13, SR_CgaCtaId ;  /* 0x00000000000d7919 */ /* 0x000e220000008800 */
[----:B------:R-:W-:Y:S02]  /*1a770*/  MOV R14, 0x400 ;  /* 0x00000400000e7802 */ /* 0x000fe40000000f00 */
[----:B------:R-:W-:Y:S02]  /*1a780*/  SHF.L.U32 R15, R9, 0x1f, RZ ;  /* 0x0000001f090f7819 */ /* 0x000fe400000006ff */
[----:B0-----:R-:W-:-:S05]  /*1a790*/  LEA R13, R13, R14, 0x18 ;  /* 0x0000000e0d0d7211 */ /* 0x001fca00078ec0ff */
[----:B------:R-:W-:-:S04]  /*1a7a0*/  IMAD R14, R12, 0x8, R13 ;  /* 0x000000080c0e7824 */ /* 0x000fc800078e020d */
[----:B------:R-:W0:Y:S02]  /*1a7b0*/  SYNCS.PHASECHK.TRANS64.TRYWAIT P0, [R14+URZ+0x10], R15 ;  /* 0x0000100f0e0075a7 */ /* 0x000e24000800017f */
[----:B0-----:R-:W-:Y:S05]  /*1a7c0*/  @!P0 BRA `(.L_x_554) ;  /* 0x0000000c004c8947 */ /* 0x001fea0003800000 */
.L_x_571:
[----:B0-----:R-:W0:Y:S02]  /*1a7d0*/  S2R R15, SR_TID.X ;  /* 0x00000000000f7919 */ /* 0x001e240000002100 */
[----:B0-----:R-:W-:-:S13]  /*1a7e0*/  LOP3.LUT P0, RZ, R15, 0x7f, RZ, 0xc0, !PT ;  /* 0x0000007f0fff7812 */ /* 0x001fda000780c0ff */
[----:B------:R-:W0:Y:S02]  /*1a7f0*/  @!P0 LDC R15, c[0x0][0x500] ;  /* 0x00014000ff0f8b82 */ /* 0x000e240000000800 */
[----:B0-----:R0:W-:Y:S02]  /*1a800*/  @!P0 SYNCS.ARRIVE.TRANS64 RZ, [R14+URZ], R15 ;  /* 0x0000000f0eff89a7 */ /* 0x0011e4000800003f */
[----:B0-----:R-:W-:-:S04]  /*1a810*/  PRMT R15, R8, 0x9910, RZ ;  /* 0x00009910080f7816 */ /* 0x001fc800000000ff */
[----:B------:R-:W-:-:S13]  /*1a820*/  ISETP.NE.AND P0, PT, R15, 0x2, PT ;  /* 0x000000020f00780c */ /* 0x000fda0003f05270 */
[----:B------:R-:W-:Y:S05]  /*1a830*/  @P0 BRA `(.L_x_555) ;  /* 0x0000000000040947 */ /* 0x000fea0003800000 */
[----:B------:R-:W-:Y:S01]  /*1a840*/  BPT.TRAP 0x1 ;  /* 0x000000040000795c */ /* 0x000fe20000300000 */
.L_x_555:
[----:B------:R-:W-:Y:S01]  /*1a850*/  R2UR UR9, R14 ;  /* 0x000000000e0972ca */ /* 0x000fe200000e0000 */
[--C-:B------:R-:W-:Y:S01]  /*1a860*/  IMAD R14, R12, 0x4000, R13.reuse ;  /* 0x000040000c0e7824 */ /* 0x100fe200078e020d */
[----:B------:R-:W-:Y:S01]  /*1a870*/  UIADD3 UR4, UP0, UR22, 0xf0, URZ ;  /* 0x000000f016047890 */ /* 0x000fe2000ff1e03f */
[----:B------:R-:W-:Y:S01]  /*1a880*/  R2UR UR11, R3 ;  /* 0x00000000030b72ca */ /* 0x000fe200000e0000 */
[----:B------:R-:W-:Y:S01]  /*1a890*/  UIADD3 UR24, UP1, UR22, 0x1f0, URZ ;  /* 0x000001f016187890 */ /* 0x000fe2000ff3e03f */
[----:B------:R-:W-:Y:S01]  /*1a8a0*/  R2UR UR10, R4 ;  /* 0x00000000040a72ca */ /* 0x000fe200000e0000 */
[----:B------:R-:W-:Y:S01]  /*1a8b0*/  UMOV UR6, 0x0 ;  /* 0x0000000000067882 */ /* 0x000fe20000000000 */
[----:B------:R-:W-:Y:S01]  /*1a8c0*/  R2UR UR5, R14 ;  /* 0x000000000e0572ca */ /* 0x000fe200000e0000 */
[----:B------:R-:W-:Y:S01]  /*1a8d0*/  IMAD R14, R12, 0x8000, R16 ;  /* 0x000080000c0e7824 */ /* 0x000fe200078e0210 */
[----:B------:R-:W-:Y:S01]  /*1a8e0*/  R2UR UR12, R10 ;  /* 0x000000000a0c72ca */ /* 0x000fe200000e0000 */
[----:B------:R-:W-:Y:S01]  /*1a8f0*/  VIADD R12, R12, 0x1 ;  /* 0x000000010c0c7836 */ /* 0x000fe20000000000 */
[----:B------:R-:W-:Y:S01]  /*1a900*/  IADD3 R5, R5, -0x1, RZ ;  /* 0xffffffff05057810 */ /* 0x000fe20007ffe0ff */
[----:B------:R-:W-:Y:S01]  /*1a910*/  IMAD R14, R14, 0x2, R13 ;  /* 0x000000020e0e7824 */ /* 0x000fe200078e020d */
[----:B------:R-:W-:Y:S01]  /*1a920*/  R2UR UR19, R2 ;  /* 0x00000000021372ca */ /* 0x000fe200000e0000 */
[----:B------:R-:W-:Y:S01]  /*1a930*/  UIADD3.X UR25, URZ, UR23, URZ, UP1, !UPT ;  /* 0x000000173f197290 */ /* 0x000fe20008ffe43f */
[----:B------:R-:W-:Y:S01]  /*1a940*/  ISETP.GT.AND P1, PT, R5, 0x1, PT ;  /* 0x000000010500780c */ /* 0x000fe20003f24270 */
[----:B------:R-:W-:Y:S01]  /*1a950*/  UMOV UR7, 0x10000000 ;  /* 0x1000000000077882 */ /* 0x000fe20000000000 */
[----:B------:R-:W-:Y:S01]  /*1a960*/  R2UR UR8, R14 ;  /* 0x000000000e0872ca */ /* 0x000fe200000e0000 */
[----:B------:R-:W-:Y:S01]  /*1a970*/  UMOV UR26, 0x30000 ;  /* 0x00030000001a7882 */ /* 0x000fe20000000000 */
[----:B------:R-:W-:Y:S01]  /*1a980*/  ISETP.NE.AND P0, PT, R12, 0x2, PT ;  /* 0x000000020c00780c */ /* 0x000fe20003f05270 */
[----:B------:R-:W-:Y:S01]  /*1a990*/  UIADD3 UR14, UR5, 0x100, URZ ;  /* 0x00000100050e7890 */ /* 0x000fe2000fffe03f */
[----:B------:R-:W-:Y:S01]  /*1a9a0*/  VIADD R4, R4, 0x40 ;  /* 0x0000004004047836 */ /* 0x000fe20000000000 */
[----:B------:R-:W-:Y:S01]  /*1a9b0*/  UIADD3.X UR5, URZ, UR23, URZ, UP0, !UPT ;  /* 0x000000173f057290 */ /* 0x000fe200087fe43f */
[----:B------:R-:W-:-:S02]  /*1a9c0*/  SEL R14, RZ, 0x1, P0 ;  /* 0x00000001ff0e7807 */ /* 0x000fc40000000000 */
[----:B------:R-:W-:Y:S02]  /*1a9d0*/  SEL R12, R12, RZ, P0 ;  /* 0x000000ff0c0c7207 */ /* 0x000fe40000000000 */
[----:B------:R-:W-:-:S03]  /*1a9e0*/  LOP3.LUT R9, R9, R14, RZ, 0x3c, !PT ;  /* 0x0000000e09097212 */ /* 0x000fc600078e3cff */
[----:B------:R-:W-:-:S03]  /*1a9f0*/  UIADD3 UR15, UR8, 0x8100, URZ ;  /* 0x00008100080f7890 */ /* 0x000fc6000fffe03f */
[----:B------:R-:W-:Y:S02]  /*1aa00*/  UMOV UR8, UR14 ;  /* 0x0000000e00087c82 */ /* 0x000fe40008000000 */
[----:B------:R0:W-:Y:S02]  /*1aa10*/  UTMALDG.3D [UR8], [UR4], desc[UR6] ;  /* 0x00000608040075b4 */ /* 0x0001e40008011000 */
[----:B0-----:R-:W-:Y:S01]  /*1aa20*/  UMOV UR8, UR15 ;  /* 0x0000000f00087c82 */ /* 0x001fe20008000000 */
[----:B------:R-:W-:Y:S02]  /*1aa30*/  UMOV UR11, UR19 ;  /* 0x00000013000b7c82 */ /* 0x000fe40008000000 */
[----:B------:R0:W-:Y:S02]  /*1aa40*/  UTMALDG.3D.MULTICAST [UR8], [UR24], UR26, desc[UR6] ;  /* 0x00000608180073b4 */ /* 0x0001e4000801181a */
[----:B0-----:R-:W-:Y:S05]  /*1aa50*/  @P1 BRA `(.L_x_556) ;  /* 0xfffffffc00401947 */ /* 0x001fea000383ffff */
.L_x_553:
[----:B------:R-:W-:Y:S05]  /*1aa60*/  BSYNC B1 ;  /* 0x0000000000017941 */ /* 0x000fea0003800000 */
.L_x_552:
[----:B------:R-:W2:Y:S01]  /*1aa70*/  LDL.LU R15, [R1+0x200] ;  /* 0x00020000010f7983 */ /* 0x000ea20000300800 */
[----:B------:R-:W-:Y:S01]  /*1aa80*/  LOP3.LUT P2, RZ, R11, 0xff, RZ, 0xc0, !PT ;  /* 0x000000ff0bff7812 */ /* 0x000fe2000784c0ff */
[----:B------:R-:W-:Y:S01]  /*1aa90*/  IMAD.IADD R6, R7, 0x1, R6 ;  /* 0x0000000107067824 */ /* 0x000fe200078e0206 */
[----:B------:R-:W-:Y:S01]  /*1aaa0*/  ULDC.64 UR4, c[0x0][0x650] ;  /* 0x0001940000047ab9 */ /* 0x000fe20000000a00 */
[----:B------:R-:W3:Y:S01]  /*1aab0*/  LDL.LU R14, [R1+0x204] ;  /* 0x00020400010e7983 */ /* 0x000ee20000300800 */
[----:B------:R-:W-:Y:S01]  /*1aac0*/  BSSY B1, `(.L_x_557) ;  /* 0x0000070000017945 */ /* 0x000fe20003800000 */
[----:B------:R-:W-:Y:S01]  /*1aad0*/  IMAD.MOV.U32 R10, RZ, RZ, -0x1 ;  /* 0xffffffffff0a7424 */ /* 0x000fe200078e00ff */
[----:B------:R-:W-:Y:S02]  /*1aae0*/  SHF.R.U32.HI R2, RZ, 0x1, R6 ;  /* 0x00000001ff027819 */ /* 0x000fe40000011606 */
[----:B------:R-:W-:Y:S02]  /*1aaf0*/  ISETP.GT.U32.AND P0, PT, R6, 0x1, PT ;  /* 0x000000010600780c */ /* 0x000fe40003f04070 */
[----:B------:R-:W-:-:S02]  /*1ab00*/  LOP3.LUT R2, R2, 0x1, RZ, 0xc0, !PT ;  /* 0x0000000102027812 */ /* 0x000fc400078ec0ff */
[C---:B------:R-:W-:Y:S01]  /*1ab10*/  ISETP.LT.U32.AND P0, PT, R7.reuse, 0x2, P0 ;  /* 0x000000020700780c */ /* 0x040fe20000701070 */
[----:B------:R-:W0:Y:S01]  /*1ab20*/  @P2 S2R R3, SR_CgaCtaId ;  /* 0x0000000000032919 */ /* 0x000e220000008800 */
[----:B------:R-:W-:Y:S02]  /*1ab30*/  ISETP.NE.U32.AND P1, PT, R2, 0x1, PT ;  /* 0x000000010200780c */ /* 0x000fe40003f25070 */
[----:B------:R-:W-:Y:S02]  /*1ab40*/  @P2 MOV R2, 0x400 ;  /* 0x0000040000022802 */ /* 0x000fe40000000f00 */
[----:B------:R-:W-:Y:S02]  /*1ab50*/  ISETP.GT.U32.AND P1, PT, R7, 0x1, !P1 ;  /* 0x000000010700780c */ /* 0x000fe40004f24070 */
[----:B------:R-:W-:Y:S02]  /*1ab60*/  LOP3.LUT R6, R6, 0x1, RZ, 0xc0, !PT ;  /* 0x0000000106067812 */ /* 0x000fe400078ec0ff */
[----:B------:R-:W-:-:S02]  /*1ab70*/  PRMT R4, RZ, 0x7610, R4 ;  /* 0x00007610ff047816 */ /* 0x000fc40000000004 */
[----:B------:R-:W-:Y:S02]  /*1ab80*/  PRMT R11, RZ, 0x7610, R11 ;  /* 0x00007610ff0b7816 */ /* 0x000fe4000000000b */
[----:B0-----:R-:W-:Y:S02]  /*1ab90*/  @P2 LEA R2, R3, R2, 0x18 ;  /* 0x0000000203022211 */ /* 0x001fe400078ec0ff */
[----:B------:R-:W-:Y:S02]  /*1aba0*/  SEL R3, RZ, 0x1, !P0 ;  /* 0x00000001ff037807 */ /* 0x000fe40004000000 */
[----:B------:R0:W-:Y:S02]  /*1abb0*/  @P2 SYNCS.ARRIVE.TRANS64.A1T0 RZ, [R2+URZ+0x38], RZ ;  /* 0x000038ff02ff29a7 */ /* 0x0001e4000810003f */
[----:B0-----:R-:W-:-:S04]  /*1abc0*/  SEL R2, RZ, 0x1, !P1 ;  /* 0x00000001ff027807 */ /* 0x001fc80004800000 */
[----:B------:R-:W-:Y:S01]  /*1abd0*/  LOP3.LUT R0, R2, R0, R3, 0x96, !PT ;  /* 0x0000000002007212 */ /* 0x000fe200078e9603 */
[----:B------:R-:W-:Y:S02]  /*1abe0*/  IMAD.MOV.U32 R3, RZ, RZ, -0x1 ;  /* 0xffffffffff037424 */ /* 0x000fe400078e00ff */
[----:B------:R-:W-:Y:S01]  /*1abf0*/  IMAD.MOV.U32 R2, RZ, RZ, -0x1 ;  /* 0xffffffffff027424 */ /* 0x000fe200078e00ff */
[----:B---3--:R-:W-:-:S04]  /*1ac00*/  IADD3 R14, P0, R14, UR20, RZ ;  /* 0x000000140e0e7c10 */ /* 0x008fc8000ff1e0ff */
[----:B--2---:R-:W-:Y:S01]  /*1ac10*/  IADD3.X R15, R15, UR13, RZ, P0, !PT ;  /* 0x0000000d0f0f7c10 */ /* 0x004fe200087fe4ff */
[----:B------:R0:W-:Y:S01]  /*1ac20*/  STL [R1+0x204], R14 ;  /* 0x0002040e01007387 */ /* 0x0001e20000100800 */
[----:B------:R-:W-:-:S03]  /*1ac30*/  ISETP.GE.U32.AND P0, PT, R14, UR4, PT ;  /* 0x000000040e007c0c */ /* 0x000fc6000bf06070 */
[----:B------:R0:W-:Y:S01]  /*1ac40*/  STL [R1+0x200], R15 ;  /* 0x0002000f01007387 */ /* 0x0001e20000100800 */
[----:B------:R-:W-:-:S13]  /*1ac50*/  ISETP.GE.U32.AND.EX P0, PT, R15, UR5, PT, P0 ;  /* 0x000000050f007c0c */ /* 0x000fda000bf06100 */
[----:B0-----:R-:W-:Y:S05]  /*1ac60*/  @P0 BRA `(.L_x_558) ;  /* 0x0000000400540947 */ /* 0x001fea0003800000 */
[----:B------:R-:W0:Y:S01]  /*1ac70*/  S2R R9, SR_CTAID.X ;  /* 0x0000000000097919 */ /* 0x000e220000002500 */
[----:B------:R-:W1:Y:S01]  /*1ac80*/  LDC R13, c[0x0][0x65c] ;  /* 0x00019700ff0d7b82 */ /* 0x000e620000000800 */
[----:B------:R-:W-:Y:S01]  /*1ac90*/  ULDC UR4, c[0x0][0x150] ;  /* 0x0000540000047ab9 */ /* 0x000fe20000000800 */
[----:B------:R-:W-:Y:S01]  /*1aca0*/  ULDC UR7, c[0x0][0x630] ;  /* 0x00018c0000077ab9 */ /* 0x000fe20000000800 */
[----:B------:R-:W2:Y:S05]  /*1acb0*/  S2R R2, SR_CTAID.Y ;  /* 0x0000000000027919 */ /* 0x000eaa0000002600 */
[----:B------:R-:W3:Y:S01]  /*1acc0*/  LDC R4, c[0x0][0x144] ;  /* 0x00005100ff047b82 */ /* 0x000ee20000000800 */
[----:B-1----:R-:W-:-:S02]  /*1acd0*/  ISETP.NE.AND P3, PT, R13, 0x1, PT ;  /* 0x000000010d00780c */ /* 0x002fc40003f65270 */
[----:B0-----:R-:W-:-:S05]  /*1ace0*/  I2FP.F32.U32 R3, R9 ;  /* 0x0000000900037245 */ /* 0x001fca0000201000 */
[----:B------:R-:W-:Y:S01]  /*1acf0*/  FMUL R5, R3, UR4 ;  /* 0x0000000403057c20 */ /* 0x000fe20008400000 */
[----:B--2---:R-:W-:Y:S01]  /*1ad00*/  I2FP.F32.U32 R3, R2 ;  /* 0x0000000200037245 */ /* 0x004fe20000201000 */
[----:B------:R-:W-:-:S04]  /*1ad10*/  ULDC UR4, c[0x0][0x154] ;  /* 0x0000550000047ab9 */ /* 0x000fc80000000800 */
[----:B------:R-:W0:Y:S01]  /*1ad20*/  F2I.U32.TRUNC.NTZ R5, R5 ;  /* 0x0000000500057305 */ /* 0x000e22000020f000 */
[----:B------:R-:W-:Y:S01]  /*1ad30*/  FMUL R12, R3, UR4 ;  /* 0x00000004030c7c20 */ /* 0x000fe20008400000 */
[----:B------:R-:W-:Y:S01]  /*1ad40*/  ULDC.64 UR4, c[0x0][0x628] ;  /* 0x00018a0000047ab9 */ /* 0x000fe20000000a00 */
[----:B------:R-:W1:Y:S01]  /*1ad50*/  LDC R3, c[0x0][0x148] ;  /* 0x00005200ff037b82 */ /* 0x000e620000000800 */
[----:B------:R-:W-:-:S04]  /*1ad60*/  ISETP.NE.U32.AND P0, PT, RZ, UR4, PT ;  /* 0x00000004ff007c0c */ /* 0x000fc8000bf05070 */
[----:B------:R-:W2:Y:S01]  /*1ad70*/  F2I.U32.TRUNC.NTZ R12, R12 ;  /* 0x0000000c000c7305 */ /* 0x000ea2000020f000 */
[----:B------:R-:W-:Y:S02]  /*1ad80*/  ISETP.NE.AND.EX P0, PT, RZ, UR5, PT, P0 ;  /* 0x00000005ff007c0c */ /* 0x000fe4000bf05300 */
[----:B0-----:R-:W-:-:S05]  /*1ad90*/  IADD3 R10, -R5, RZ, RZ ;  /* 0x000000ff050a7210 */ /* 0x001fca0007ffe1ff */
[----:B---3--:R-:W-:Y:S02]  /*1ada0*/  IMAD R9, R4, R10, R9 ;  /* 0x0000000a04097224 */ /* 0x008fe400078e0209 */
[----:B--2---:R-:W-:-:S04]  /*1adb0*/  IMAD.MOV R4, RZ, RZ, -R12 ;  /* 0x000000ffff047224 */ /* 0x004fc800078e0a0c */
[----:B-1----:R-:W-:Y:S02]  /*1adc0*/  @P3 IMAD R9, R3, R4, R2 ;  /* 0x0000000403093224 */ /* 0x002fe400078e0202 */
[----:B------:R-:W-:Y:S02]  /*1add0*/  IMAD.MOV.U32 R2, RZ, RZ, R14 ;  /* 0x000000ffff027224 */ /* 0x000fe400078e000e */
[----:B------:R-:W-:Y:S01]  /*1ade0*/  IMAD.MOV.U32 R3, RZ, RZ, R15 ;  /* 0x000000ffff037224 */ /* 0x000fe200078e000f */
[----:B------:R-:W-:Y:S06]  /*1adf0*/  @!P0 BRA `(.L_x_559) ;  /* 0x0000000000288947 */ /* 0x000fec0003800000 */
[----:B------:R-:W-:Y:S02]  /*1ae00*/  ULDC UR6, c[0x0][0x634] ;  /* 0x00018d0000067ab9 */ /* 0x000fe40000000800 */
[----:B------:R-:W-:-:S05]  /*1ae10*/  IADD3 R3, P0, R14, UR6, RZ ;  /* 0x000000060e037c10 */ /* 0x000fca000ff1e0ff */
[----:B------:R-:W-:-:S04]  /*1ae20*/  IMAD.X R10, RZ, RZ, R15, P0 ;  /* 0x000000ffff0a7224 */ /* 0x000fc800000e060f */
[----:B------:R-:W-:-:S04]  /*1ae30*/  IMAD.WIDE.U32 R4, R10, UR4, RZ ;  /* 0x000000040a047c25 */ /* 0x000fc8000f8e00ff */
[----:B------:R-:W-:-:S04]  /*1ae40*/  IMAD.WIDE.U32 R4, P0, R3, UR5, R4 ;  /* 0x0000000503047c25 */ /* 0x000fc8000f800004 */
[----:B------:R-:W-:Y:S01]  /*1ae50*/  IMAD.WIDE.U32 R2, R3, UR4, RZ ;  /* 0x0000000403027c25 */ /* 0x000fe2000f8e00ff */
[----:B------:R-:W-:-:S04]  /*1ae60*/  MOV R2, R5 ;  /* 0x0000000500027202 */ /* 0x000fc80000000f00 */
[----:B------:R-:W-:Y:S01]  /*1ae70*/  IADD3 RZ, P1, R3, R4, RZ ;  /* 0x0000000403ff7210 */ /* 0x000fe20007f3e0ff */
[----:B------:R-:W-:-:S04]  /*1ae80*/  IMAD.X R3, RZ, RZ, RZ, P0 ;  /* 0x000000ffff037224 */ /* 0x000fc800000e06ff */
[----:B------:R-:W-:-:S08]  /*1ae90*/  IMAD.WIDE.U32.X R2, R10, UR5, R2, P1 ;  /* 0x000000050a027c25 */ /* 0x000fd000088e0402 */
.L_x_559:
[--C-:B------:R-:W-:Y:S01]  /*1aea0*/  SHF.R.U64 R10, R2, UR7, R3.reuse ;  /* 0x00000007020a7c19 */ /* 0x100fe20008001203 */
[----:B------:R-:W-:Y:S01]  /*1aeb0*/  ULDC.64 UR4, c[0x0][0x620] ;  /* 0x0001880000047ab9 */ /* 0x000fe20000000a00 */
[----:B------:R-:W-:Y:S01]  /*1aec0*/  SHF.R.U32.HI R2, RZ, UR7, R3 ;  /* 0x00000007ff027c19 */ /* 0x000fe20008011603 */
[----:B------:R-:W-:Y:S01]  /*1aed0*/  IMAD.MOV.U32 R3, RZ, RZ, R15 ;  /* 0x000000ffff037224 */ /* 0x000fe200078e000f */
[----:B------:R-:W-:Y:S01]  /*1aee0*/  IADD3 R5, P0, RZ, -R10, RZ ;  /* 0x8000000aff057210 */ /* 0x000fe20007f1e0ff */
[----:B------:R-:W-:-:S04]  /*1aef0*/  ULDC.64 UR6, c[0x0][0x640] ;  /* 0x0001900000067ab9 */ /* 0x000fc80000000a00 */
[----:B------:R-:W-:Y:S01]  /*1af00*/  IMAD.X R2, RZ, RZ, ~R2, P0 ;  /* 0x000000ffff027224 */ /* 0x000fe200000e0e02 */
[----:B------:R-:W-:-:S03]  /*1af10*/  ISETP.NE.U32.AND P0, PT, RZ, UR6, PT ;  /* 0x00000006ff007c0c */ /* 0x000fc6000bf05070 */
[----:B------:R-:W-:Y:S01]  /*1af20*/  IMAD R2, R2, UR4, RZ ;  /* 0x0000000402027c24 */ /* 0x000fe2000f8e02ff */
[----:B------:R-:W-:-:S03]  /*1af30*/  ISETP.NE.AND.EX P0, PT, RZ, UR7, PT, P0 ;  /* 0x00000007ff007c0c */ /* 0x000fc6000bf05300 */
[----:B------:R-:W-:Y:S02]  /*1af40*/  IMAD R13, R5, UR5, R2 ;  /* 0x00000005050d7c24 */ /* 0x000fe4000f8e0202 */
[----:B------:R-:W-:-:S04]  /*1af50*/  IMAD.MOV.U32 R2, RZ, RZ, R14 ;  /* 0x000000ffff027224 */ /* 0x000fc800078e000e */
[----:B------:R-:W-:Y:S01]  /*1af60*/  IMAD.WIDE.U32 R2, R5, UR4, R2 ;  /* 0x0000000405027c25 */ /* 0x000fe2000f8e0002 */
[----:B------:R-:W-:-:S03]  /*1af70*/  ULDC UR4, c[0x0][0x618] ;  /* 0x0001860000047ab9 */ /* 0x000fc60000000800 */
[----:B------:R-:W-:-:S05]  /*1af80*/  IMAD.IADD R3, R3, 0x1, R13 ;  /* 0x0000000103037824 */ /* 0x000fca00078e020d */
[--C-:B------:R-:W-:Y:S02]  /*1af90*/  SHF.R.U64 R12, R2, UR4, R3.reuse ;  /* 0x00000004020c7c19 */ /* 0x100fe40008001203 */
[----:B------:R-:W-:Y:S01]  /*1afa0*/  SHF.R.U32.HI R3, RZ, UR4, R3 ;  /* 0x00000004ff037c19 */ /* 0x000fe20008011603 */
[----:B------:R-:W-:-:S03]  /*1afb0*/  ULDC UR4, c[0x0][0x608] ;  /* 0x0001820000047ab9 */ /* 0x000fc60000000800 */
[--C-:B------:R-:W-:Y:S02]  /*1afc0*/  SHF.R.U64 R13, R12, UR4, R3.reuse ;  /* 0x000000040c0d7c19 */ /* 0x100fe40008001203 */
[----:B------:R-:W-:Y:S01]  /*1afd0*/  SHF.R.U32.HI R2, RZ, UR4, R3 ;  /* 0x00000004ff027c19 */ /* 0x000fe20008011603 */
[----:B------:R-:W-:-:S03]  /*1afe0*/  ULDC UR4, c[0x0][0x658] ;  /* 0x0001960000047ab9 */ /* 0x000fc60000000800 */
[--C-:B------:R-:W-:Y:S02]  /*1aff0*/  SHF.R.U64 R14, R13, UR4, R2.reuse ;  /* 0x000000040d0e7c19 */ /* 0x100fe40008001202 */
[----:B------:R-:W-:-:S03]  /*1b000*/  SHF.R.U32.HI R3, RZ, UR4, R2 ;  /* 0x00000004ff037c19 */ /* 0x000fc60008011602 */
[----:B------:R-:W-:Y:S01]  /*1b010*/  IMAD.MOV.U32 R2, RZ, RZ, R14 ;  /* 0x000000ffff027224 */ /* 0x000fe200078e000e */
[----:B------:R-:W-:Y:S06]  /*1b020*/  @!P0 BRA `(.L_x_560) ;  /* 0x0000000000288947 */ /* 0x000fec0003800000 */
[----:B------:R-:W-:Y:S02]  /*1b030*/  ULDC UR4, c[0x0][0x64c] ;  /* 0x0001930000047ab9 */ /* 0x000fe40000000800 */
[----:B------:R-:W-:-:S04]  /*1b040*/  IADD3 R2, P0, R14, UR4, RZ ;  /* 0x000000040e027c10 */ /* 0x000fc8000ff1e0ff */
[----:B------:R-:W-:-:S05]  /*1b050*/  IADD3.X R15, RZ, R3, RZ, P0, !PT ;  /* 0x00000003ff0f7210 */ /* 0x000fca00007fe4ff */
[----:B------:R-:W-:-:S04]  /*1b060*/  IMAD.WIDE.U32 R4, R15, UR6, RZ ;  /* 0x000000060f047c25 */ /* 0x000fc8000f8e00ff */
[----:B------:R-:W-:-:S04]  /*1b070*/  IMAD.WIDE.U32 R4, P0, R2, UR7, R4 ;  /* 0x0000000702047c25 */ /* 0x000fc8000f800004 */
[----:B------:R-:W-:-:S04]  /*1b080*/  IMAD.WIDE.U32 R2, R2, UR6, RZ ;  /* 0x0000000602027c25 */ /* 0x000fc8000f8e00ff */
[----:B------:R-:W-:Y:S01]  /*1b090*/  IMAD.MOV.U32 R2, RZ, RZ, R5 ;  /* 0x000000ffff027224 */ /* 0x000fe200078e0005 */
[----:B------:R-:W-:Y:S01]  /*1b0a0*/  IADD3 RZ, P1, R3, R4, RZ ;  /* 0x0000000403ff7210 */ /* 0x000fe20007f3e0ff */
[----:B------:R-:W-:-:S04]  /*1b0b0*/  IMAD.X R3, RZ, RZ, RZ, P0 ;  /* 0x000000ffff037224 */ /* 0x000fc800000e06ff */
[----:B------:R-:W-:-:S08]  /*1b0c0*/  IMAD.WIDE.U32.X R2, R15, UR7, R2, P1 ;  /* 0x000000070f027c25 */ /* 0x000fd000088e0402 */
.L_x_560:
[----:B------:R-:W-:Y:S01]  /*1b0d0*/  ULDC UR4, c[0x0][0x648] ;  /* 0x0001920000047ab9 */ /* 0x000fe20000000800 */
[----:B------:R-:W-:Y:S02]  /*1b0e0*/  LOP3.LUT R13, R13, UR17, RZ, 0xc0, !PT ;  /* 0x000000110d0d7c12 */ /* 0x000fe4000f8ec0ff */
[----:B------:R-:W-:Y:S01]  /*1b0f0*/  SHF.R.U64 R2, R2, UR4, R3 ;  /* 0x0000000402027c19 */ /* 0x000fe20008001203 */
[----:B------:R-:W-:-:S04]  /*1b100*/  ULDC UR4, c[0x0][0x638] ;  /* 0x00018e0000047ab9 */ /* 0x000fc80000000800 */
[----:B------:R-:W-:Y:S02]  /*1b110*/  IMAD.MOV R3, RZ, RZ, -R2 ;  /* 0x000000ffff037224 */ /* 0x000fe400078e0a02 */
[----:B------:R-:W-:Y:S02]  /*1b120*/  IMAD R4, R2, UR18, R13 ;  /* 0x0000001202047c24 */ /* 0x000fe4000f8e020d */
[----:B------:R-:W-:Y:S01]  /*1b130*/  IMAD R14, R3, UR4, R14 ;  /* 0x00000004030e7c24 */ /* 0x000fe2000f8e020e */
[----:B------:R-:W-:Y:S01]  /*1b140*/  ULDC UR4, c[0x0][0x610] ;  /* 0x0001840000047ab9 */ /* 0x000fe20000000800 */
[----:B------:R-:W-:Y:S01]  /*1b150*/  LOP3.LUT R3, R12, UR16, RZ, 0xc0, !PT ;  /* 0x000000100c037c12 */ /* 0x000fe2000f8ec0ff */
[----:B------:R-:W-:Y:S01]  /*1b160*/  IMAD R9, R4, UR4, R9 ;  /* 0x0000000404097c24 */ /* 0x000fe2000f8e0209 */
[----:B------:R-:W-:Y:S01]  /*1b170*/  ULDC UR4, c[0x0][0x600] ;  /* 0x0001800000047ab9 */ /* 0x000fe20000000800 */
[----:B------:R-:W-:Y:S02]  /*1b180*/  IMAD.MOV.U32 R4, RZ, RZ, 0x1 ;  /* 0x00000001ff047424 */ /* 0x000fe400078e00ff */
[----:B------:R-:W-:-:S05]  /*1b190*/  IMAD R14, R14, UR4, R3 ;  /* 0x000000040e0e7c24 */ /* 0x000fca000f8e0203 */
[----:B------:R-:W-:Y:S02]  /*1b1a0*/  SEL R2, R14, R9, !P3 ;  /* 0x000000090e027207 */ /* 0x000fe40005800000 */
[----:B------:R-:W-:-:S07]  /*1b1b0*/  SEL R3, R9, R14, !P3 ;  /* 0x0000000e09037207 */ /* 0x000fce0005800000 */
.L_x_558:
[----:B------:R-:W-:Y:S05]  /*1b1c0*/  BSYNC B1 ;  /* 0x0000000000017941 */ /* 0x000fea0003800000 */
.L_x_557:
[----:B------:R-:W-:-:S13]  /*1b1d0*/  LOP3.LUT P0, RZ, R4, 0xff, RZ, 0xc0, !PT ;  /* 0x000000ff04ff7812 */ /* 0x000fda000780c0ff */
[----:B------:R-:W-:Y:S05]  /*1b1e0*/  @P0 BRA `(.L_x_561) ;  /* 0xfffffff400280947 */ /* 0x000fea000383ffff */
[----:B------:R-:W-:Y:S05]  /*1b1f0*/  BSYNC B0 ;  /* 0x0000000000007941 */ /* 0x000fea0003800000 */
.L_x_550:
[----:B------:R-:W-:-:S03]  /*1b200*/  UMOV UR4, 0xffffffff ;  /* 0xffffffff00047882 */ /* 0x000fc60000000000 */
[----:B------:R-:W-:Y:S05]  /*1b210*/  BRA.DIV UR4, `(.L_x_562) ;  /* 0x0000000204cc7947 */ /* 0x000fea000b800000 */
[----:B------:R-:W-:-:S13]  /*1b220*/  ELECT P6, URZ, PT ;  /* 0x00000000003f782f */ /* 0x000fda00038c0000 */
.L_x_574:
[----:B------:R-:W-:Y:S04]  /*1b230*/  BSSY B0, `(.L_x_563) ;  /* 0x0000019000007945 */ /* 0x000fe80003800000 */
[----:B------:R-:W-:Y:S05]  /*1b240*/  @!P6 BRA `(.L_x_564) ;  /* 0x00000000005ce947 */ /* 0x000fea0003800000 */
[----:B------:R-:W-:-:S04]  /*1b250*/  LOP3.LUT R19, R19, 0x2, RZ, 0xfc, !PT ;  /* 0x0000000213137812 */ /* 0x000fc800078efcff */
[----:B------:R-:W-:-:S13]  /*1b260*/  ISETP.NE.AND P0, PT, R19, 0x3, PT ;  /* 0x000000031300780c */ /* 0x000fda0003f05270 */
[----:B------:R-:W-:Y:S05]  /*1b270*/  @!P0 BRA `(.L_x_565) ;  /* 0x0000000000048947 */ /* 0x000fea0003800000 */
[----:B------:R-:W-:Y:S01]  /*1b280*/  BPT.TRAP 0x1 ;  /* 0x000000040000795c */ /* 0x000fe20000300000 */
.L_x_565:
[----:B------:R-:W0:Y:S01]  /*1b290*/  S2R R3, SR_CgaCtaId ;  /* 0x0000000000037919 */ /* 0x000e220000008800 */
[----:B------:R-:W-:-:S04]  /*1b2a0*/  MOV R2, 0x400 ;  /* 0x0000040000027802 */ /* 0x000fc80000000f00 */
[----:B0-----:R-:W-:Y:S02]  /*1b2b0*/  LEA R3, R3, R2, 0x18 ;  /* 0x0000000203037211 */ /* 0x001fe400078ec0ff */
[----:B------:R-:W-:-:S03]  /*1b2c0*/  SHF.L.U32 R2, R0, 0x1f, RZ ;  /* 0x0000001f00027819 */ /* 0x000fc600000006ff */
[----:B------:R-:W-:-:S05]  /*1b2d0*/  VIADD R3, R3, 0x10 ;  /* 0x0000001003037836 */ /* 0x000fca0000000000 */
[----:B------:R-:W-:-:S04]  /*1b2e0*/  LEA R5, R6, R3, 0x3 ;  /* 0x0000000306057211 */ /* 0x000fc800078e18ff */
[----:B------:R-:W0:Y:S02]  /*1b2f0*/  SYNCS.PHASECHK.TRANS64.TRYWAIT P0, [R5+URZ], R2 ;  /* 0x00000002050075a7 */ /* 0x000e24000800017f */
[----:B0-----:R-:W-:Y:S05]  /*1b300*/  @!P0 BRA `(.L_x_566) ;  /* 0x0000000000b08947 */ /* 0x001fea0003800000 */
.L_x_575:
[----:B------:R-:W-:-:S05]  /*1b310*/  VIADD R6, R6, 0x1 ;  /* 0x0000000106067836 */ /* 0x000fca0000000000 */
[----:B------:R-:W-:-:S04]  /*1b320*/  ISETP.NE.AND P0, PT, R6, 0x2, PT ;  /* 0x000000020600780c */ /* 0x000fc80003f05270 */
[----:B0-----:R-:W-:Y:S02]  /*1b330*/  SEL R5, RZ, 0x1, P0 ;  /* 0x00000001ff057807 */ /* 0x001fe40000000000 */
[----:B------:R-:W-:Y:S02]  /*1b340*/  SEL R6, R6, RZ, P0 ;  /* 0x000000ff06067207 */ /* 0x000fe40000000000 */
[----:B------:R-:W-:-:S03]  /*1b350*/  LOP3.LUT R0, R0, R5, RZ, 0x3c, !PT ;  /* 0x0000000500007212 */ /* 0x000fc600078e3cff */
[----:B------:R-:W-:Y:S01]  /*1b360*/  IMAD R3, R6, 0x8, R3 ;  /* 0x0000000806037824 */ /* 0x000fe200078e0203 */
[----:B------:R-:W-:-:S07]  /*1b370*/  SHF.L.U32 R0, R0, 0x1f, RZ ;  /* 0x0000001f00007819 */ /* 0x000fce00000006ff */
.L_x_567:
[----:B0-----:R0:W1:Y:S02]  /*1b380*/  SYNCS.PHASECHK.TRANS64.TRYWAIT P0, [R3+URZ], R0 ;  /* 0x00000000030075a7 */ /* 0x001064000800017f */
[----:B-1----:R-:W-:Y:S05]  /*1b390*/  @!P0 NANOSLEEP.SYNCS 0x989680 ;  /* 0x009896800000895d */ /* 0x002fea0003900000 */
[----:B------:R-:W1:Y:S02]  /*1b3a0*/  @!P0 SYNCS.PHASECHK.TRANS64 P0, [R3+URZ], R0 ;  /* 0x00000000030085a7 */ /* 0x000e64000800007f */
[----:B-1----:R-:W-:Y:S05]  /*1b3b0*/  @!P0 BRA `(.L_x_567) ;  /* 0xfffffffc00f08947 */ /* 0x002fea000383ffff */
.L_x_564:
[----:B------:R-:W-:Y:S05]  /*1b3c0*/  BSYNC B0 ;  /* 0x0000000000007941 */ /* 0x000fea0003800000 */
.L_x_563:
[----:B------:R-:W-:Y:S05]  /*1b3d0*/  EXIT ;  /* 0x000000000000794d */ /* 0x000fea0003800000 */
.L_x_21:
[----:B-1----:R1:W2:Y:S02]  /*1b3e0*/  SYNCS.PHASECHK.TRANS64.TRYWAIT P1, [R4+URZ], R3 ;  /* 0x00000003040075a7 */ /* 0x0022a4000802017f */
[----:B--2---:R-:W-:Y:S05]  /*1b3f0*/  @!P1 NANOSLEEP.SYNCS 0x989680 ;  /* 0x009896800000995d */ /* 0x004fea0003900000 */
[----:B------:R-:W2:Y:S02]  /*1b400*/  @!P1 SYNCS.PHASECHK.TRANS64 P1, [R4+URZ], R3 ;  /* 0x00000003040095a7 */ /* 0x000ea4000802007f */
[----:B--2---:R-:W-:Y:S05]  /*1b410*/  @!P1 BRA `(.L_x_21) ;  /* 0xfffffffc00f09947 */ /* 0x004fea000383ffff */
[----:B------:R-:W-:Y:S05]  /*1b420*/  BRA `(.L_x_20) ;  /* 0xfffffe6000407947 */ /* 0x000fea000383ffff */
.L_x_26:
[----:B-1----:R1:W2:Y:S02]  /*1b430*/  SYNCS.PHASECHK.TRANS64.TRYWAIT P1, [R6+URZ], R7 ;  /* 0x00000007060075a7 */ /* 0x0022a4000802017f */
[----:B--2---:R-:W-:Y:S05]  /*1b440*/  @!P1 NANOSLEEP.SYNCS 0x989680 ;  /* 0x009896800000995d */ /* 0x004fea0003900000 */
[----:B------:R-:W2:Y:S02]  /*1b450*/  @!P1 SYNCS.PHASECHK.TRANS64 P1, [R6+URZ], R7 ;  /* 0x00000007060095a7 */ /* 0x000ea4000802007f */
[----:B--2---:R-:W-:Y:S05]  /*1b460*/  @!P1 BRA `(.L_x_26) ;  /* 0xfffffffc00f09947 */ /* 0x004fea000383ffff */
[----:B------:R-:W-:Y:S05]  /*1b470*/  BRA `(.L_x_25) ;  /* 0xfffffe9400dc7947 */ /* 0x000fea000383ffff */
.L_x_551:
[----:B------:R-:W-:Y:S01]  /*1b480*/  BSSY B1, `(.L_x_568) ;  /* 0x0000006000017945 */ /* 0x000fe20003800000 */
[----:B------:R-:W-:-:S07]  /*1b490*/  IMAD.MOV.U32 R15, RZ, RZ, -0x1 ;  /* 0xffffffffff0f7424 */ /* 0x000fce00078e00ff */
[----:B------:R-:W-:Y:S05]  /*1b4a0*/  WARPSYNC.COLLECTIVE R15, `(.L_x_569) ;  /* 0x000000000f0c7348 */ /* 0x000fea0003c00000 */
[----:B------:R-:W-:Y:S02]  /*1b4b0*/  ELECT P6, UR62, PT ;  /* 0x00000000003e782f */ /* 0x000fe400038c0000 */
[----:B------:R-:W-:Y:S01]  /*1b4c0*/  MOV R14, UR62 ;  /* 0x0000003e000e7c02 */ /* 0x000fe20008000f00 */
[----:B------:R-:W-:Y:S10]  /*1b4d0*/  ENDCOLLECTIVE ;  /* 0x000000000000791b */ /* 0x000ff40003800000 */
.L_x_569:
[----:B------:R-:W-:Y:S05]  /*1b4e0*/  BSYNC B1 ;  /* 0x0000000000017941 */ /* 0x000fea0003800000 */
.L_x_568:
[----:B------:R-:W-:Y:S05]  /*1b4f0*/  BRA `(.L_x_570) ;  /* 0xfffffff000707947 */ /* 0x000fea000383ffff */
.L_x_554:
[----:B0-----:R0:W1:Y:S02]  /*1b500*/  SYNCS.PHASECHK.TRANS64.TRYWAIT P0, [R14+URZ+0x10], R15 ;  /* 0x0000100f0e0075a7 */ /* 0x001064000800017f */
[----:B-1----:R-:W-:Y:S05]  /*1b510*/  @!P0 NANOSLEEP.SYNCS 0x989680 ;  /* 0x009896800000895d */ /* 0x002fea0003900000 */
[----:B------:R-:W1:Y:S02]  /*1b520*/  @!P0 SYNCS.PHASECHK.TRANS64 P0, [R14+URZ+0x10], R15 ;  /* 0x0000100f0e0085a7 */ /* 0x000e64000800007f */
[----:B-1----:R-:W-:Y:S05]  /*1b530*/  @!P0 BRA `(.L_x_554) ;  /* 0xfffffffc00f08947 */ /* 0x002fea000383ffff */
[----:B------:R-:W-:Y:S05]  /*1b540*/  BRA `(.L_x_571) ;  /* 0xfffffff000a07947 */ /* 0x000fea000383ffff */
.L_x_562:
[----:B------:R-:W-:Y:S01]  /*1b550*/  BSSY B0, `(.L_x_572) ;  /* 0x0000006000007945 */ /* 0x000fe20003800000 */
[----:B------:R-:W-:-:S07]  /*1b560*/  IMAD.MOV.U32 R15, RZ, RZ, -0x1 ;  /* 0xffffffffff0f7424 */ /* 0x000fce00078e00ff */
[----:B------:R-:W-:Y:S05]  /*1b570*/  WARPSYNC.COLLECTIVE R15, `(.L_x_573) ;  /* 0x000000000f0c7348 */ /* 0x000fea0003c00000 */
[----:B------:R-:W-:Y:S02]  /*1b580*/  ELECT P6, UR62, PT ;  /* 0x00000000003e782f */ /* 0x000fe400038c0000 */
[----:B------:R-:W-:Y:S01]  /*1b590*/  MOV R14, UR62 ;  /* 0x0000003e000e7c02 */ /* 0x000fe20008000f00 */
[----:B------:R-:W-:Y:S10]  /*1b5a0*/  ENDCOLLECTIVE ;  /* 0x000000000000791b */ /* 0x000ff40003800000 */
.L_x_573:
[----:B------:R-:W-:Y:S05]  /*1b5b0*/  BSYNC B0 ;  /* 0x0000000000007941 */ /* 0x000fea0003800000 */
.L_x_572:
[----:B------:R-:W-:Y:S05]  /*1b5c0*/  BRA `(.L_x_574) ;  /* 0xfffffffc00187947 */ /* 0x000fea000383ffff */
.L_x_566:
[----:B0-----:R0:W1:Y:S02]  /*1b5d0*/  SYNCS.PHASECHK.TRANS64.TRYWAIT P0, [R5+URZ], R2 ;  /* 0x00000002050075a7 */ /* 0x001064000800017f */
[----:B-1----:R-:W-:Y:S05]  /*1b5e0*/  @!P0 NANOSLEEP.SYNCS 0x989680 ;  /* 0x009896800000895d */ /* 0x002fea0003900000 */
[----:B------:R-:W1:Y:S02]  /*1b5f0*/  @!P0 SYNCS.PHASECHK.TRANS64 P0, [R5+URZ], R2 ;  /* 0x00000002050085a7 */ /* 0x000e64000800007f */
[----:B-1----:R-:W-:Y:S05]  /*1b600*/  @!P0 BRA `(.L_x_566) ;  /* 0xfffffffc00f08947 */ /* 0x002fea000383ffff */
[----:B------:R-:W-:Y:S05]  /*1b610*/  BRA `(.L_x_575) ;  /* 0xfffffffc003c7947 */ /* 0x000fea000383ffff */
.L_x_576:
[----:B------:R-:W-:-:S00]  /*1b620*/  BRA `(.L_x_576) ;  /* 0xfffffffc00fc7947 */ /* 0x000fc0000383ffff */
[----:B------:R-:W-:-:S00]  /*1b630*/  NOP ;  /* 0x0000000000007918 */ /* 0x000fc00000000000 */
        /* <DEDUP_REMOVED lines=12> */
.L_x_577:


//--------------------- .nv.global.init           --------------------------
	.section	.nv.global.init,"aw",@progbits
.nv.global.init:
	.type		$str$22,@object
	.size		$str$22,($str$23 - $str$22)
$str$22:
        /*0000*/ 	.byte	0x6b, 0x5f, 0x74, 0x69, 0x6c, 0x65, 0x5f, 0x63, 0x6f, 0x75, 0x6e, 0x74, 0x20, 0x3e, 0x3d, 0x20
        /*0010*/ 	.byte	0x31, 0x00
	.type		$str$23,@object
	.size		$str$23,(__unnamed_1 - $str$23)
$str$23:
        /*0012*/ 	.byte	0x2f, 0x74, 0x6d, 0x70, 0x2f, 0x63, 0x75, 0x74, 0x6c, 0x61, 0x73, 0x73, 0x5f, 0x73, 0x77, 0x65
        /*0022*/ 	.byte	0x65, 0x70, 0x5f, 0x73, 0x72, 0x63, 0x2f, 0x69, 0x6e, 0x63, 0x6c, 0x75, 0x64, 0x65, 0x2f, 0x63
        /*0032*/ 	.byte	0x75, 0x74, 0x6c, 0x61, 0x73, 0x73, 0x2f, 0x67, 0x65, 0x6d, 0x6d, 0x2f, 0x63, 0x6f, 0x6c, 0x6c
        /*0042*/ 	.byte	0x65, 0x63, 0x74, 0x69, 0x76, 0x65, 0x2f, 0x73, 0x6d, 0x39, 0x30, 0x5f, 0x6d, 0x6d, 0x61, 0x5f
        /*0052*/ 	.byte	0x74, 0x6d, 0x61, 0x5f, 0x67, 0x6d, 0x6d, 0x61, 0x5f, 0x73, 0x73, 0x5f, 0x77, 0x61, 0x72, 0x70
        /*0062*/ 	.byte	0x73, 0x70, 0x65, 0x63, 0x69, 0x61, 0x6c, 0x69, 0x7a, 0x65, 0x64, 0x2e, 0x68, 0x70, 0x70, 0x00
	.type		__unnamed_1,@object
	.size		__unnamed_1,(.L_0 - __unnamed_1)
__unnamed_1:
        /* <DEDUP_REMOVED lines=182> */
        /*0bd2*/ 	.byte	0x5d, 0x00
.L_0:


//--------------------- .nv.shared._ZN7cutlass13device_kernelINS_4gemm6kernel13GemmUniversalIN4cute5tupleIJiiiiEEENS1_10collective13CollectiveMmaINS1_34MainloopSm90TmaGmmaWarpSpecializedILi2ENS5_IJNS4_1CILi2EEENSA_ILi1EEESC_EEENS1_35KernelTmaWarpSpecializedCooperativeEEENS5_IJNSA_ILi128EEENSA_ILi512EEENSA_ILi64EEEEEENS_10bfloat16_tENS5_IJlSC_lEEESK_SL_NS4_8TiledMMAINS4_8MMA_AtomIJNS4_4SM904GMMA28MMA_64x256x16_F32BF16BF16_SSILNSP_5MajorE0ELSR_0ELNSP_7ScaleInE1ELSS_1EEEEEENS4_6LayoutISD_NS5_IJSC_NSA_ILi0EEESW_EEEEENS5_IJNS4_10UnderscoreESZ_SZ_EEEEENS4_13SM90_TMA_LOADENS4_14ComposedLayoutINS4_7SwizzleILi3ELi4ELi3EEENS4_18smem_ptr_flag_bitsILi16EEENSV_INS5_IJNSA_ILi8EEESI_EEENS5_IJSI_SC_EEEEEEEvNS4_8identityENS4_23SM90_TMA_LOAD_MULTICASTES1C_vS1D_EENS_8epilogue10collective6detail29Sm90TmaWarpSpecializedAdapterINS1H_15DefaultEpilogueISK_SL_SL_NS1G_6thread17LinearCombinationISK_Li1EffLNS1L_9ScaleType4KindE0ELNS_15FloatRoundStyleE2ESK_EENS1_15EpilogueDefaultEEEEEvvEEEEvNT_6ParamsE --------------------------
	.section	.nv.shared._ZN7cutlass13device_kernelINS_4gemm6kernel13GemmUniversalIN4cute5tupleIJiiiiEEENS1_10collective13CollectiveMmaINS1_34MainloopSm90TmaGmmaWarpSpecializedILi2ENS5_IJNS4_1CILi2EEENSA_ILi1EEESC_EEENS1_35KernelTmaWarpSpecializedCooperativeEEENS5_IJNSA_ILi128EEENSA_ILi512EEENSA_ILi64EEEEEENS_10bfloat16_tENS5_IJlSC_lEEESK_SL_NS4_8TiledMMAINS4_8MMA_AtomIJNS4_4SM904GMMA28MMA_64x256x16_F32BF16BF16_SSILNSP_5MajorE0ELSR_0ELNSP_7ScaleInE1ELSS_1EEEEEENS4_6LayoutISD_NS5_IJSC_NSA_ILi0EEESW_EEEEENS5_IJNS4_10UnderscoreESZ_SZ_EEEEENS4_13SM90_TMA_LOADENS4_14ComposedLayoutINS4_7SwizzleILi3ELi4ELi3EEENS4_18smem_ptr_flag_bitsILi16EEENSV_INS5_IJNSA_ILi8EEESI_EEENS5_IJSI_SC_EEEEEEEvNS4_8identityENS4_23SM90_TMA_LOAD_MULTICASTES1C_vS1D_EENS_8epilogue10collective6detail29Sm90TmaWarpSpecializedAdapterINS1H_15DefaultEpilogueISK_SL_SL_NS1G_6thread17LinearCombinationISK_Li1EffLNS1L_9ScaleType4KindE0ELNS_15FloatRoundStyleE2ESK_EENS1_15EpilogueDefaultEEEEEvvEEEEvNT_6ParamsE,"aw",@nobits
	.sectionflags	@""
	.align	16
	.zero		1024


//--------------------- .nv.shared.reserved.0     --------------------------
	.section	.nv.shared.reserved.0,"aw",@nobits
	.weak		__nv_reservedSMEM_offset_0_alias
	.size		__nv_reservedSMEM_offset_0_alias, 0, 0
	.other		__nv_reservedSMEM_offset_0_alias,@"STO_CUDA_RESERVED_SHARED STV_DEFAULT"
__nv_reservedSMEM_offset_0_alias:
	.zero		0


//--------------------- .nv.global                --------------------------
	.section	.nv.global,"aw",@nobits
.nv.global:
	.type		_ZN39_INTERNAL_a7dda21f_4_k_cu_c1a118dd_60794cute1_E,@object
	.size		_ZN39_INTERNAL_a7dda21f_4_k_cu_c1a118dd_60794cute1_E,(_ZN39_INTERNAL_a7dda21f_4_k_cu_c1a118dd_60794cuda3std3__45__cpo6cbeginE - _ZN39_INTERNAL_a7dda21f_4_k_cu_c1a118dd_60794cute1_E)
_ZN39_INTERNAL_a7dda21f_4_k_cu_c1a118dd_60794cute1_E:
	.zero		1
	.type		_ZN39_INTERNAL_a7dda21f_4_k_cu_c1a118dd_60794cuda3std3__45__cpo6cbeginE,@object
	.size		_ZN39_INTERNAL_a7dda21f_4_k_cu_c1a118dd_60794cuda3std3__45__cpo6cbeginE,(_ZN39_INTERNAL_a7dda21f_4_k_cu_c1a118dd_60794cuda3std3__48in_placeE - _ZN39_INTERNAL_a7dda21f_4_k_cu_c1a118dd_60794cuda3std3__45__cpo6cbeginE)
_ZN39_INTERNAL_a7dda21f_4_k_cu_c1a118dd_60794cuda3std3__45__cpo6cbeginE:
	.zero		1
	.type		_ZN39_INTERNAL_a7dda21f_4_k_cu_c1a118dd_60794cuda3std3__48in_placeE,@object
	.size		_ZN39_INTERNAL_a7dda21f_4_k_cu_c1a118dd_60794cuda3std3__48in_placeE,(_ZN39_INTERNAL_a7dda21f_4_k_cu_c1a118dd_60794cuda3std6ranges3__45__cpo9iter_moveE - _ZN39_INTERNAL_a7dda21f_4_k_cu_c1a118dd_60794cuda3std3__48in_placeE)
_ZN39_INTERNAL_a7dda21f_4_k_cu_c1a118dd_60794cuda3std3__48in_placeE:
	.zero		1
	.type		_ZN39_INTERNAL_a7dda21f_4_k_cu_c1a118dd_60794cuda3std6ranges3__45__cpo9iter_moveE,@object
	.size		_ZN39_INTERNAL_a7dda21f_4_k_cu_c1a118dd_60794cuda3std6ranges3__45__cpo9iter_moveE,(_ZN39_INTERNAL_a7dda21f_4_k_cu_c1a118dd_60794cuda3std3__45__cpo5beginE - _ZN39_INTERNAL_a7dda21f_4_k_cu_c1a118dd_60794cuda3std6ranges3__45__cpo9iter_moveE)
_ZN39_INTERNAL_a7dda21f_4_k_cu_c1a118dd_60794cuda3std6ranges3__45__cpo9iter_moveE:
	.zero		1
	.type		_ZN39_INTERNAL_a7dda21f_4_k_cu_c1a118dd_60794cuda3std3__45__cpo5beginE,@object
	.size		_ZN39_INTERNAL_a7dda21f_4_k_cu_c1a118dd_60794cuda3std3__45__cpo5beginE,(_ZN39_INTERNAL_a7dda21f_4_k_cu_c1a118dd_60794cuda3std3__441_GLOBAL__N__a7dda21f_4_k_cu_c1a118dd_60796ignoreE - _ZN39_INTERNAL_a7dda21f_4_k_cu_c1a118dd_60794cuda3std3__45__cpo5beginE)
_ZN39_INTERNAL_a7dda21f_4_k_cu_c1a118dd_60794cuda3std3__45__cpo5beginE:
	.zero		1
	.type		_ZN39_INTERNAL_a7dda21f_4_k_cu_c1a118dd_60794cuda3std3__441_GLOBAL__N__a7dda21f_4_k_cu_c1a118dd_60796ignoreE,@object
	.size		_ZN39_INTERNAL_a7dda21f_4_k_cu_c1a118dd_60794cuda3std3__441_GLOBAL__N__a7dda21f_4_k_cu_c1a118dd_60796ignoreE,(_ZN39_INTERNAL_a7dda21f_4_k_cu_c1a118dd_60794cute7productE - _ZN39_INTERNAL_a7dda21f_4_k_cu_c1a118dd_60794cuda3std3__441_GLOBAL__N__a7dda21f_4_k_cu_c1a118dd_60796ignoreE)
_ZN39_INTERNAL_a7dda21f_4_k_cu_c1a118dd_60794cuda3std3__441_GLOBAL__N__a7dda21f_4_k_cu_c1a118dd_60796ignoreE:
	.zero		1
	.type		_ZN39_INTERNAL_a7dda21f_4_k_cu_c1a118dd_60794cute7productE,@object
	.size		_ZN39_INTERNAL_a7dda21f_4_k_cu_c1a118dd_60794cute7productE,(_ZN39_INTERNAL_a7dda21f_4_k_cu_c1a118dd_60794cuda3std3__45__cpo3endE - _ZN39_INTERNAL_a7dda21f_4_k_cu_c1a118dd_60794cute7productE)
_ZN39_INTERNAL_a7dda21f_4_k_cu_c1a118dd_60794cute7productE:
	.zero		1
	.type		_ZN39_INTERNAL_a7dda21f_4_k_cu_c1a118dd_60794cuda3std3__45__cpo3endE,@object
	.size		_ZN39_INTERNAL_a7dda21f_4_k_cu_c1a118dd_60794cuda3std3__45__cpo3endE,(_ZN39_INTERNAL_a7dda21f_4_k_cu_c1a118dd_60794cuda3std3__419piecewise_constructE - _ZN39_INTERNAL_a7dda21f_4_k_cu_c1a118dd_60794cuda3std3__45__cpo3endE)
_ZN39_INTERNAL_a7dda21f_4_k_cu_c1a118dd_60794cuda3std3__45__cpo3endE:
	.zero		1
	.type		_ZN39_INTERNAL_a7dda21f_4_k_cu_c1a118dd_60794cuda3std3__419piecewise_constructE,@object
	.size		_ZN39_INTERNAL_a7dda21f_4_k_cu_c1a118dd_60794cuda3std3__419piecewise_constructE,(_ZN39_INTERNAL_a7dda21f_4_k_cu_c1a118dd_60794cuda3std3__45__cpo4cendE - _ZN39_INTERNAL_a7dda21f_4_k_cu_c1a118dd_60794cuda3std3__419piecewise_constructE)
_ZN39_INTERNAL_a7dda21f_4_k_cu_c1a118dd_60794cuda3std3__419piecewise_constructE:
	.zero		1
	.type		_ZN39_INTERNAL_a7dda21f_4_k_cu_c1a118dd_60794cuda3std3__45__cpo4cendE,@object
	.size		_ZN39_INTERNAL_a7dda21f_4_k_cu_c1a118dd_60794cuda3std3__45__cpo4cendE,(_ZN39_INTERNAL_a7dda21f_4_k_cu_c1a118dd_60794cuda3std6ranges3__45__cpo4swapE - _ZN39_INTERNAL_a7dda21f_4_k_cu_c1a118dd_60794cuda3std3__45__cpo4cendE)
_ZN39_INTERNAL_a7dda21f_4_k_cu_c1a118dd_60794cuda3std3__45__cpo4cendE:
	.zero		1
	.type		_ZN39_INTERNAL_a7dda21f_4_k_cu_c1a118dd_60794cuda3std6ranges3__45__cpo4swapE,@object
	.size		_ZN39_INTERNAL_a7dda21f_4_k_cu_c1a118dd_60794cuda3std6ranges3__45__cpo4swapE,(.L_8 - _ZN39_INTERNAL_a7dda21f_4_k_cu_c1a118dd_60794cuda3std6ranges3__45__cpo4swapE)
_ZN39_INTERNAL_a7dda21f_4_k_cu_c1a118dd_60794cuda3std6ranges3__45__cpo4swapE:
	.zero		1
.L_8:


//--------------------- .nv.constant0._ZN7cutlass13device_kernelINS_4gemm6kernel13GemmUniversalIN4cute5tupleIJiiiiEEENS1_10collective13CollectiveMmaINS1_34MainloopSm90TmaGmmaWarpSpecializedILi2ENS5_IJNS4_1CILi2EEENSA_ILi1EEESC_EEENS1_35KernelTmaWarpSpecializedCooperativeEEENS5_IJNSA_ILi128EEENSA_ILi512EEENSA_ILi64EEEEEENS_10bfloat16_tENS5_IJlSC_lEEESK_SL_NS4_8TiledMMAINS4_8MMA_AtomIJNS4_4SM904GMMA28MMA_64x256x16_F32BF16BF16_SSILNSP_5MajorE0ELSR_0ELNSP_7ScaleInE1ELSS_1EEEEEENS4_6LayoutISD_NS5_IJSC_NSA_ILi0EEESW_EEEEENS5_IJNS4_10UnderscoreESZ_SZ_EEEEENS4_13SM90_TMA_LOADENS4_14ComposedLayoutINS4_7SwizzleILi3ELi4ELi3EEENS4_18smem_ptr_flag_bitsILi16EEENSV_INS5_IJNSA_ILi8EEESI_EEENS5_IJSI_SC_EEEEEEEvNS4_8identityENS4_23SM90_TMA_LOAD_MULTICASTES1C_vS1D_EENS_8epilogue10collective6detail29Sm90TmaWarpSpecializedAdapterINS1H_15DefaultEpilogueISK_SL_SL_NS1G_6thread17LinearCombinationISK_Li1EffLNS1L_9ScaleType4KindE0ELNS_15FloatRoundStyleE2ESK_EENS1_15EpilogueDefaultEEEEEvvEEEEvNT_6ParamsE --------------------------
	.section	.nv.constant0._ZN7cutlass13device_kernelINS_4gemm6kernel13GemmUniversalIN4cute5tupleIJiiiiEEENS1_10collective13CollectiveMmaINS1_34MainloopSm90TmaGmmaWarpSpecializedILi2ENS5_IJNS4_1CILi2EEENSA_ILi1EEESC_EEENS1_35KernelTmaWarpSpecializedCooperativeEEENS5_IJNSA_ILi128EEENSA_ILi512EEENSA_ILi64EEEEEENS_10bfloat16_tENS5_IJlSC_lEEESK_SL_NS4_8TiledMMAINS4_8MMA_AtomIJNS4_4SM904GMMA28MMA_64x256x16_F32BF16BF16_SSILNSP_5MajorE0ELSR_0ELNSP_7ScaleInE1ELSS_1EEEEEENS4_6LayoutISD_NS5_IJSC_NSA_ILi0EEESW_EEEEENS5_IJNS4_10UnderscoreESZ_SZ_EEEEENS4_13SM90_TMA_LOADENS4_14ComposedLayoutINS4_7SwizzleILi3ELi4ELi3EEENS4_18smem_ptr_flag_bitsILi16EEENSV_INS5_IJNSA_ILi8EEESI_EEENS5_IJSI_SC_EEEEEEEvNS4_8identityENS4_23SM90_TMA_LOAD_MULTICASTES1C_vS1D_EENS_8epilogue10collective6detail29Sm90TmaWarpSpecializedAdapterINS1H_15DefaultEpilogueISK_SL_SL_NS1G_6thread17LinearCombinationISK_Li1EffLNS1L_9ScaleType4KindE0ELNS_15FloatRoundStyleE2ESK_EENS1_15EpilogueDefaultEEEEEvvEEEEvNT_6ParamsE,"a",@progbits
	.sectionflags	@""
	.align	4
.nv.constant0._ZN7cutlass13device_kernelINS_4gemm6kernel13GemmUniversalIN4cute5tupleIJiiiiEEENS1_10collective13CollectiveMmaINS1_34MainloopSm90TmaGmmaWarpSpecializedILi2ENS5_IJNS4_1CILi2EEENSA_ILi1EEESC_EEENS1_35KernelTmaWarpSpecializedCooperativeEEENS5_IJNSA_ILi128EEENSA_ILi512EEENSA_ILi64EEEEEENS_10bfloat16_tENS5_IJlSC_lEEESK_SL_NS4_8TiledMMAINS4_8MMA_AtomIJNS4_4SM904GMMA28MMA_64x256x16_F32BF16BF16_SSILNSP_5MajorE0ELSR_0ELNSP_7ScaleInE1ELSS_1EEEEEENS4_6LayoutISD_NS5_IJSC_NSA_ILi0EEESW_EEEEENS5_IJNS4_10UnderscoreESZ_SZ_EEEEENS4_13SM90_TMA_LOADENS4_14ComposedLayoutINS4_7SwizzleILi3ELi4ELi3EEENS4_18smem_ptr_flag_bitsILi16EEENSV_INS5_IJNSA_ILi8EEESI_EEENS5_IJSI_SC_EEEEEEEvNS4_8identityENS4_23SM90_TMA_LOAD_MULTICASTES1C_vS1D_EENS_8epilogue10collective6detail29Sm90TmaWarpSpecializedAdapterINS1H_15DefaultEpilogueISK_SL_SL_NS1G_6thread17LinearCombinationISK_Li1EffLNS1L_9ScaleType4KindE0ELNS_15FloatRoundStyleE2ESK_EENS1_15EpilogueDefaultEEEEEvvEEEEvNT_6ParamsE:
	.zero		1664


//--------------------- SYMBOLS --------------------------

	.type		.nv.reservedSmem.offset0,@object
	.size		.nv.reservedSmem.offset0,0x4
	.type		__assertfail,@function
